	.target	sm_100a

	.elftype	@"ET_EXEC"


//--------------------- .note.nv.tkinfo           --------------------------
	.section	.note.nv.tkinfo,"",@"SHT_NOTE"
	.sectionflags	@"SHF_NOTE_NV_TKINFO"
	.tkinfo
        /*0018*/ 	.word	0x00000002
        /*0030*/ 	.string	""
        /*0030*/ 	.string	"ptxas"
        /*0030*/ 	.string	"Cuda compilation tools, release 13.0, V13.0.88"
        /*0030*/ 	.string	"Build cuda_13.0.r13.0/compiler.36424714_0"
        /*0030*/ 	.string	"-arch sm_100a -m 64 "



//--------------------- .note.nv.cuinfo           --------------------------
	.section	.note.nv.cuinfo,"",@"SHT_NOTE"
	.sectionflags	@"SHF_NOTE_NV_CUINFO"
        /*0018*/ 	.short	0x0002
        /*001a*/ 	.short	0x0064
        /*001c*/ 	.short	0x0082
	.zero		2


//--------------------- .nv.info                  --------------------------
	.section	.nv.info,"",@"SHT_CUDA_INFO"
	.align	4


	//----- nvinfo : EIATTR_REGCOUNT
	.align		4
        /*0000*/ 	.byte	0x04, 0x2f
        /*0002*/ 	.short	(.L_20 - .L_19)
	.align		4
.L_19:
        /*0004*/ 	.word	index@(_ZN7cutlass13device_kernelINS_4gemm6kernel13GemmUniversalIN4cute5tupleIJiiiiEEENS1_10collective13CollectiveMmaINS1_35MainloopSm100TmaUmmaWarpSpecializedILi7ELi2ELi2ENS5_IJNS4_1CILi1EEESB_SB_EEEEENS5_IJNSA_ILi128EEENSA_ILi256EEENSA_ILi64EEEEEENS_12float_e4m3_tENS5_IJSB_llEEENS_12float_e5m2_tENS5_IJlSB_lEEENS4_8TiledMMAINS4_8MMA_AtomIJNS4_10MMA_TraitsINS4_19SM100_MMA_F8F6F4_SSEJSI_SK_fSE_SF_NS4_17integral_constantINS4_4UMMA5MajorELSS_1EEENSQ_ISS_LSS_0EEENSQ_INSR_7ScaleInELSV_0EEESW_EEEEEENS4_6LayoutISC_NS5_IJNSA_ILi0EEES10_S10_EEEEENS5_IJNS4_10UnderscoreES13_S13_EEEEENS4_13SM90_TMA_LOADENS4_14ComposedLayoutINS4_7SwizzleILi3ELi4ELi3EEENS4_18smem_ptr_flag_bitsILi8EEENSZ_INS5_IJSE_NSA_ILi8EEEEEENS5_IJSB_SE_EEEEEEEvNS4_8identityES16_NS17_INS18_ILi2ELi4ELi3EEES1B_NSZ_INS5_IJS1C_SG_EEENS5_IJSG_SB_EEEEEEEvS1H_EENS_8epilogue10collective18CollectiveEpilogueINS1O_23Sm100TmaWarpSpecializedILi4ELi2ELi64ELb0ELb0EEEJSH_NS5_IJNSZ_ISE_SB_EENSZ_ISG_SB_EEEEESI_SL_SI_SL_NS1O_6fusion15FusionCallbacksIS1S_NS1W_17LinearCombinationISI_fSI_fLNS_15FloatRoundStyleE2EEESH_S1V_JEEENS4_5SM1004TMEM4LOAD26SM100_TMEM_LOAD_32dp32b64xES16_S1M_NS4_39AutoVectorizingCopyWithAssumedAlignmentILi128EEENS4_14SM90_TMA_STOREES1M_S27_S27_EEEvvEEEEvNT_6ParamsE)
        /*0008*/ 	.word	0x000000e0


	//----- nvinfo : EIATTR_FRAME_SIZE
	.align		4
.L_20:
        /*000c*/ 	.byte	0x04, 0x11
        /*000e*/ 	.short	(.L_22 - .L_21)
	.align		4
.L_21:
        /*0010*/ 	.word	index@($__internal_2_$__cuda_sm10x_tcgen05_guardrail_trap_unallocated_columns_being_dealloced)
        /*0014*/ 	.word	0x00000000


	//----- nvinfo : EIATTR_FRAME_SIZE
	.align		4
.L_22:
        /*0018*/ 	.byte	0x04, 0x11
        /*001a*/ 	.short	(.L_24 - .L_23)
	.align		4
.L_23:
        /*001c*/ 	.word	index@($__internal_1_$__cuda_sm10x_tcgen05_guardrail_trap_phase_invalid_during_alloc)
        /*0020*/ 	.word	0x00000000


	//----- nvinfo : EIATTR_FRAME_SIZE
	.align		4
.L_24:
        /*0024*/ 	.byte	0x04, 0x11
        /*0026*/ 	.short	(.L_26 - .L_25)
	.align		4
.L_25:
        /*0028*/ 	.word	index@($__internal_0_$__cuda_sm10x_tcgen05_guardrail_trap_col_being_dealloced_not_returned_by_alloc)
        /*002c*/ 	.word	0x00000000


	//----- nvinfo : EIATTR_FRAME_SIZE
	.align		4
.L_26:
        /*0030*/ 	.byte	0x04, 0x11
        /*0032*/ 	.short	(.L_28 - .L_27)
	.align		4
.L_27:
        /*0034*/ 	.word	index@(_ZN7cutlass13device_kernelINS_4gemm6kernel13GemmUniversalIN4cute5tupleIJiiiiEEENS1_10collective13CollectiveMmaINS1_35MainloopSm100TmaUmmaWarpSpecializedILi7ELi2ELi2ENS5_IJNS4_1CILi1EEESB_SB_EEEEENS5_IJNSA_ILi128EEENSA_ILi256EEENSA_ILi64EEEEEENS_12float_e4m3_tENS5_IJSB_llEEENS_12float_e5m2_tENS5_IJlSB_lEEENS4_8TiledMMAINS4_8MMA_AtomIJNS4_10MMA_TraitsINS4_19SM100_MMA_F8F6F4_SSEJSI_SK_fSE_SF_NS4_17integral_constantINS4_4UMMA5MajorELSS_1EEENSQ_ISS_LSS_0EEENSQ_INSR_7ScaleInELSV_0EEESW_EEEEEENS4_6LayoutISC_NS5_IJNSA_ILi0EEES10_S10_EEEEENS5_IJNS4_10UnderscoreES13_S13_EEEEENS4_13SM90_TMA_LOADENS4_14ComposedLayoutINS4_7SwizzleILi3ELi4ELi3EEENS4_18smem_ptr_flag_bitsILi8EEENSZ_INS5_IJSE_NSA_ILi8EEEEEENS5_IJSB_SE_EEEEEEEvNS4_8identityES16_NS17_INS18_ILi2ELi4ELi3EEES1B_NSZ_INS5_IJS1C_SG_EEENS5_IJSG_SB_EEEEEEEvS1H_EENS_8epilogue10collective18CollectiveEpilogueINS1O_23Sm100TmaWarpSpecializedILi4ELi2ELi64ELb0ELb0EEEJSH_NS5_IJNSZ_ISE_SB_EENSZ_ISG_SB_EEEEESI_SL_SI_SL_NS1O_6fusion15FusionCallbacksIS1S_NS1W_17LinearCombinationISI_fSI_fLNS_15FloatRoundStyleE2EEESH_S1V_JEEENS4_5SM1004TMEM4LOAD26SM100_TMEM_LOAD_32dp32b64xES16_S1M_NS4_39AutoVectorizingCopyWithAssumedAlignmentILi128EEENS4_14SM90_TMA_STOREES1M_S27_S27_EEEvvEEEEvNT_6ParamsE)
        /*0038*/ 	.word	0x00000000


	//----- nvinfo : EIATTR_MIN_STACK_SIZE
	.align		4
.L_28:
        /*003c*/ 	.byte	0x04, 0x12
        /*003e*/ 	.short	(.L_30 - .L_29)
	.align		4
.L_29:
        /*0040*/ 	.word	index@(_ZN7cutlass13device_kernelINS_4gemm6kernel13GemmUniversalIN4cute5tupleIJiiiiEEENS1_10collective13CollectiveMmaINS1_35MainloopSm100TmaUmmaWarpSpecializedILi7ELi2ELi2ENS5_IJNS4_1CILi1EEESB_SB_EEEEENS5_IJNSA_ILi128EEENSA_ILi256EEENSA_ILi64EEEEEENS_12float_e4m3_tENS5_IJSB_llEEENS_12float_e5m2_tENS5_IJlSB_lEEENS4_8TiledMMAINS4_8MMA_AtomIJNS4_10MMA_TraitsINS4_19SM100_MMA_F8F6F4_SSEJSI_SK_fSE_SF_NS4_17integral_constantINS4_4UMMA5MajorELSS_1EEENSQ_ISS_LSS_0EEENSQ_INSR_7ScaleInELSV_0EEESW_EEEEEENS4_6LayoutISC_NS5_IJNSA_ILi0EEES10_S10_EEEEENS5_IJNS4_10UnderscoreES13_S13_EEEEENS4_13SM90_TMA_LOADENS4_14ComposedLayoutINS4_7SwizzleILi3ELi4ELi3EEENS4_18smem_ptr_flag_bitsILi8EEENSZ_INS5_IJSE_NSA_ILi8EEEEEENS5_IJSB_SE_EEEEEEEvNS4_8identityES16_NS17_INS18_ILi2ELi4ELi3EEES1B_NSZ_INS5_IJS1C_SG_EEENS5_IJSG_SB_EEEEEEEvS1H_EENS_8epilogue10collective18CollectiveEpilogueINS1O_23Sm100TmaWarpSpecializedILi4ELi2ELi64ELb0ELb0EEEJSH_NS5_IJNSZ_ISE_SB_EENSZ_ISG_SB_EEEEESI_SL_SI_SL_NS1O_6fusion15FusionCallbacksIS1S_NS1W_17LinearCombinationISI_fSI_fLNS_15FloatRoundStyleE2EEESH_S1V_JEEENS4_5SM1004TMEM4LOAD26SM100_TMEM_LOAD_32dp32b64xES16_S1M_NS4_39AutoVectorizingCopyWithAssumedAlignmentILi128EEENS4_14SM90_TMA_STOREES1M_S27_S27_EEEvvEEEEvNT_6ParamsE)
        /*0044*/ 	.word	0x00000000
.L_30:


//--------------------- .nv.compat                --------------------------
	.section	.nv.compat,"",@"SHT_CUDA_COMPAT_INFO"
	.align	4
        /*0000*/ 	.byte	0x02, 0x09, 0x01, 0x00, 0x02, 0x02, 0x02, 0x00, 0x02, 0x05, 0x05, 0x00, 0x03, 0x07, 0x01, 0x01
        /*0010*/ 	.byte	0x02, 0x03, 0x01, 0x00, 0x02, 0x06, 0x01, 0x00, 0x04, 0x0b, 0x08, 0x00, 0x09, 0x00, 0x00, 0x00
        /*0020*/ 	.byte	0x00, 0x00, 0x00, 0x00


//--------------------- .nv.info._ZN7cutlass13device_kernelINS_4gemm6kernel13GemmUniversalIN4cute5tupleIJiiiiEEENS1_10collective13CollectiveMmaINS1_35MainloopSm100TmaUmmaWarpSpecializedILi7ELi2ELi2ENS5_IJNS4_1CILi1EEESB_SB_EEEEENS5_IJNSA_ILi128EEENSA_ILi256EEENSA_ILi64EEEEEENS_12float_e4m3_tENS5_IJSB_llEEENS_12float_e5m2_tENS5_IJlSB_lEEENS4_8TiledMMAINS4_8MMA_AtomIJNS4_10MMA_TraitsINS4_19SM100_MMA_F8F6F4_SSEJSI_SK_fSE_SF_NS4_17integral_constantINS4_4UMMA5MajorELSS_1EEENSQ_ISS_LSS_0EEENSQ_INSR_7ScaleInELSV_0EEESW_EEEEEENS4_6LayoutISC_NS5_IJNSA_ILi0EEES10_S10_EEEEENS5_IJNS4_10UnderscoreES13_S13_EEEEENS4_13SM90_TMA_LOADENS4_14ComposedLayoutINS4_7SwizzleILi3ELi4ELi3EEENS4_18smem_ptr_flag_bitsILi8EEENSZ_INS5_IJSE_NSA_ILi8EEEEEENS5_IJSB_SE_EEEEEEEvNS4_8identityES16_NS17_INS18_ILi2ELi4ELi3EEES1B_NSZ_INS5_IJS1C_SG_EEENS5_IJSG_SB_EEEEEEEvS1H_EENS_8epilogue10collective18CollectiveEpilogueINS1O_23Sm100TmaWarpSpecializedILi4ELi2ELi64ELb0ELb0EEEJSH_NS5_IJNSZ_ISE_SB_EENSZ_ISG_SB_EEEEESI_SL_SI_SL_NS1O_6fusion15FusionCallbacksIS1S_NS1W_17LinearCombinationISI_fSI_fLNS_15FloatRoundStyleE2EEESH_S1V_JEEENS4_5SM1004TMEM4LOAD26SM100_TMEM_LOAD_32dp32b64xES16_S1M_NS4_39AutoVectorizingCopyWithAssumedAlignmentILi128EEENS4_14SM90_TMA_STOREES1M_S27_S27_EEEvvEEEEvNT_6ParamsE --------------------------
	.section	.nv.info._ZN7cutlass13device_kernelINS_4gemm6kernel13GemmUniversalIN4cute5tupleIJiiiiEEENS1_10collective13CollectiveMmaINS1_35MainloopSm100TmaUmmaWarpSpecializedILi7ELi2ELi2ENS5_IJNS4_1CILi1EEESB_SB_EEEEENS5_IJNSA_ILi128EEENSA_ILi256EEENSA_ILi64EEEEEENS_12float_e4m3_tENS5_IJSB_llEEENS_12float_e5m2_tENS5_IJlSB_lEEENS4_8TiledMMAINS4_8MMA_AtomIJNS4_10MMA_TraitsINS4_19SM100_MMA_F8F6F4_SSEJSI_SK_fSE_SF_NS4_17integral_constantINS4_4UMMA5MajorELSS_1EEENSQ_ISS_LSS_0EEENSQ_INSR_7ScaleInELSV_0EEESW_EEEEEENS4_6LayoutISC_NS5_IJNSA_ILi0EEES10_S10_EEEEENS5_IJNS4_10UnderscoreES13_S13_EEEEENS4_13SM90_TMA_LOADENS4_14ComposedLayoutINS4_7SwizzleILi3ELi4ELi3EEENS4_18smem_ptr_flag_bitsILi8EEENSZ_INS5_IJSE_NSA_ILi8EEEEEENS5_IJSB_SE_EEEEEEEvNS4_8identityES16_NS17_INS18_ILi2ELi4ELi3EEES1B_NSZ_INS5_IJS1C_SG_EEENS5_IJSG_SB_EEEEEEEvS1H_EENS_8epilogue10collective18CollectiveEpilogueINS1O_23Sm100TmaWarpSpecializedILi4ELi2ELi64ELb0ELb0EEEJSH_NS5_IJNSZ_ISE_SB_EENSZ_ISG_SB_EEEEESI_SL_SI_SL_NS1O_6fusion15FusionCallbacksIS1S_NS1W_17LinearCombinationISI_fSI_fLNS_15FloatRoundStyleE2EEESH_S1V_JEEENS4_5SM1004TMEM4LOAD26SM100_TMEM_LOAD_32dp32b64xES16_S1M_NS4_39AutoVectorizingCopyWithAssumedAlignmentILi128EEENS4_14SM90_TMA_STOREES1M_S27_S27_EEEvvEEEEvNT_6ParamsE,"",@"SHT_CUDA_INFO"
	.sectionflags	@""
	.align	4


	//----- nvinfo : EIATTR_CUDA_API_VERSION
	.align		4
        /*0000*/ 	.byte	0x04, 0x37
        /*0002*/ 	.short	(.L_32 - .L_31)
.L_31:
        /*0004*/ 	.word	0x00000082


	//----- nvinfo : EIATTR_KPARAM_INFO
	.align		4
.L_32:
        /*0008*/ 	.byte	0x04, 0x17
        /*000a*/ 	.short	(.L_34 - .L_33)
.L_33:
        /*000c*/ 	.word	0x00000000
        /*0010*/ 	.short	0x0000
        /*0012*/ 	.short	0x0000
        /*0014*/ 	.byte	0x00, 0xf0, 0x01, 0x20


	//----- nvinfo : EIATTR_AT_ENTRY_FRAGMENTS
	.align		4
.L_34:
        /*0018*/ 	.byte	0x04, 0x4f
        /*001a*/ 	.short	(.L_36 - .L_35)


	//   ....[0]....
.L_35:
        /*001c*/ 	.word	0x00000006


	//----- nvinfo : EIATTR_RESERVED_SMEM_USED
	.align		4
.L_36:
        /*0020*/ 	.byte	0x01, 0x41
	.zero		2


	//----- nvinfo : EIATTR_SPARSE_MMA_MASK
	.align		4
        /*0024*/ 	.byte	0x03, 0x50
        /*0026*/ 	.short	0x0000


	//----- nvinfo : EIATTR_TCGEN05_1CTA_USED
	.align		4
        /*0028*/ 	.byte	0x01, 0x51
	.zero		2


	//----- nvinfo : EIATTR_MAXREG_COUNT
	.align		4
        /*002c*/ 	.byte	0x03, 0x1b
        /*002e*/ 	.short	0x00ff


	//----- nvinfo : EIATTR_NUM_BARRIERS
	.align		4
        /*0030*/ 	.byte	0x02, 0x4c
        /*0032*/ 	.byte	0x07
	.zero		1


	//----- nvinfo : EIATTR_EXTERNS
	.align		4
        /*0034*/ 	.byte	0x04, 0x0f
        /*0036*/ 	.short	(.L_38 - .L_37)


	//   ....[0]....
	.align		4
.L_37:
        /*0038*/ 	.word	index@(__assertfail)


	//----- nvinfo : EIATTR_MERCURY_ISA_VERSION
	.align		4
.L_38:
        /*003c*/ 	.byte	0x03, 0x5f
        /*003e*/ 	.short	0x0101


	//----- nvinfo : EIATTR_INT_WARP_WIDE_INSTR_OFFSETS
	.align		4
        /*0040*/ 	.byte	0x04, 0x31
        /*0042*/ 	.short	(.L_40 - .L_39)


	//   ....[0]....
.L_39:
        /*0044*/ 	.word	0x00001e00


	//   ....[1]....
        /*0048*/ 	.word	0x000037f0


	//   ....[2]....
        /*004c*/ 	.word	0x00003810


	//   ....[3]....
        /*0050*/ 	.word	0x00003840


	//   ....[4]....
        /*0054*/ 	.word	0x00004180


	//   ....[5]....
        /*0058*/ 	.word	0x000041f0


	//   ....[6]....
        /*005c*/ 	.word	0x000042d0


	//   ....[7]....
        /*0060*/ 	.word	0x00004350


	//   ....[8]....
        /*0064*/ 	.word	0x00004460


	//   ....[9]....
        /*0068*/ 	.word	0x000044f0


	//   ....[10]....
        /*006c*/ 	.word	0x000046d0


	//   ....[11]....
        /*0070*/ 	.word	0x00004830


	//----- nvinfo : EIATTR_COOP_GROUP_MASK_REGIDS
	.align		4
.L_40:
        /*0074*/ 	.byte	0x04, 0x29
        /*0076*/ 	.short	(.L_42 - .L_41)


	//   ....[0]....
.L_41:
        /*0078*/ 	.word	0xffffffff


	//   ....[1]....
        /*007c*/ 	.word	0xffffffff


	//   ....[2]....
        /*0080*/ 	.word	0xffffffff


	//   ....[3]....
        /*0084*/ 	.word	0xffffffff


	//   ....[4]....
        /*0088*/ 	.word	0xffffffff


	//   ....[5]....
        /*008c*/ 	.word	0xffffffff


	//   ....[6]....
        /*0090*/ 	.word	0xffffffff


	//   ....[7]....
        /*0094*/ 	.word	0xffffffff


	//   ....[8]....
        /*0098*/ 	.word	0xffffffff


	//   ....[9]....
        /*009c*/ 	.word	0xffffffff


	//   ....[10]....
        /*00a0*/ 	.word	0xffffffff


	//   ....[11]....
        /*00a4*/ 	.word	0xffffffff


	//   ....[12]....
        /*00a8*/ 	.word	0xffffffff


	//----- nvinfo : EIATTR_COOP_GROUP_INSTR_OFFSETS
	.align		4
.L_42:
        /*00ac*/ 	.byte	0x04, 0x28
        /*00ae*/ 	.short	(.L_44 - .L_43)


	//   ....[0]....
.L_43:
        /*00b0*/ 	.word	0x00000090


	//   ....[1]....
        /*00b4*/ 	.word	0x000004d0


	//   ....[2]....
        /*00b8*/ 	.word	0x000006a0


	//   ....[3]....
        /*00bc*/ 	.word	0x00000840


	//   ....[4]....
        /*00c0*/ 	.word	0x00000940


	//   ....[5]....
        /*00c4*/ 	.word	0x00000ab0


	//   ....[6]....
        /*00c8*/ 	.word	0x00000c10


	//   ....[7]....
        /*00cc*/ 	.word	0x00001ce0


	//   ....[8]....
        /*00d0*/ 	.word	0x00002c70


	//   ....[9]....
        /*00d4*/ 	.word	0x00002e80


	//   ....[10]....
        /*00d8*/ 	.word	0x00002eb0


	//   ....[11]....
        /*00dc*/ 	.word	0x000036d0


	//   ....[12]....
        /*00e0*/ 	.word	0x00003900


	//----- nvinfo : EIATTR_VRC_CTA_INIT_COUNT
	.align		4
.L_44:
        /*00e4*/ 	.byte	0x02, 0x4a
        /*00e6*/ 	.byte	0x80
	.zero		1


	//----- nvinfo : EIATTR_SYSCALL_OFFSETS
	.align		4
        /*00e8*/ 	.byte	0x04, 0x46
        /*00ea*/ 	.short	(.L_46 - .L_45)


	//   ....[0]....
.L_45:
        /*00ec*/ 	.word	0x000052a0


	//   ....[1]....
        /*00f0*/ 	.word	0x000053e0


	//   ....[2]....
        /*00f4*/ 	.word	0x00005c40


	//   ....[3]....
        /*00f8*/ 	.word	0x00007260


	//   ....[4]....
        /*00fc*/ 	.word	0x00008810


	//   ....[5]....
        /*0100*/ 	.word	0x00009de0


	//----- nvinfo : EIATTR_MBARRIER_INSTR_OFFSETS
	.align		4
.L_46:
        /*0104*/ 	.byte	0x04, 0x39
        /*0106*/ 	.short	(.L_48 - .L_47)


	//   ....[0]....
.L_47:
        /*0108*/ 	.word	0x000005b0
        /*010c*/ 	.word	0x000000ff
        /*0110*/ 	.word	0x00000000
        /*0114*/ 	.short	0x0100
        /*0116*/ 	.byte	0x05
	.zero		1


	//   ....[1]....
        /*0118*/ 	.word	0x000005c0
        /*011c*/ 	.word	0x000000ff
        /*0120*/ 	.word	0x00000038
        /*0124*/ 	.short	0x0100
        /*0126*/ 	.byte	0x05
	.zero		1


	//   ....[2]....
        /*0128*/ 	.word	0x000005d0
        /*012c*/ 	.word	0x000000ff
        /*0130*/ 	.word	0x00000008
        /*0134*/ 	.short	0x0100
        /*0136*/ 	.byte	0x05
	.zero		1


	//   ....[3]....
        /*0138*/ 	.word	0x000005e0
        /*013c*/ 	.word	0x000000ff
        /*0140*/ 	.word	0x00000040
        /*0144*/ 	.short	0x0100
        /*0146*/ 	.byte	0x05
	.zero		1


	//   ....[4]....
        /*0148*/ 	.word	0x000005f0
        /*014c*/ 	.word	0x000000ff
        /*0150*/ 	.word	0x00000010
        /*0154*/ 	.short	0x0100
        /*0156*/ 	.byte	0x05
	.zero		1


	//   ....[5]....
        /*0158*/ 	.word	0x00000600
        /*015c*/ 	.word	0x000000ff
        /*0160*/ 	.word	0x00000048
        /*0164*/ 	.short	0x0100
        /*0166*/ 	.byte	0x05
	.zero		1


	//   ....[6]....
        /*0168*/ 	.word	0x00000610
        /*016c*/ 	.word	0x000000ff
        /*0170*/ 	.word	0x00000018
        /*0174*/ 	.short	0x0100
        /*0176*/ 	.byte	0x05
	.zero		1


	//   ....[7]....
        /*0178*/ 	.word	0x00000620
        /*017c*/ 	.word	0x000000ff
        /*0180*/ 	.word	0x00000050
        /*0184*/ 	.short	0x0100
        /*0186*/ 	.byte	0x05
	.zero		1


	//   ....[8]....
        /*0188*/ 	.word	0x00000630
        /*018c*/ 	.word	0x000000ff
        /*0190*/ 	.word	0x00000020
        /*0194*/ 	.short	0x0100
        /*0196*/ 	.byte	0x05
	.zero		1


	//   ....[9]....
        /*0198*/ 	.word	0x00000640
        /*019c*/ 	.word	0x000000ff
        /*01a0*/ 	.word	0x00000058
        /*01a4*/ 	.short	0x0100
        /*01a6*/ 	.byte	0x05
	.zero		1


	//   ....[10]....
        /*01a8*/ 	.word	0x00000650
        /*01ac*/ 	.word	0x000000ff
        /*01b0*/ 	.word	0x00000028
        /*01b4*/ 	.short	0x0100
        /*01b6*/ 	.byte	0x05
	.zero		1


	//   ....[11]....
        /*01b8*/ 	.word	0x00000660
        /*01bc*/ 	.word	0x000000ff
        /*01c0*/ 	.word	0x00000060
        /*01c4*/ 	.short	0x0100
        /*01c6*/ 	.byte	0x05
	.zero		1


	//   ....[12]....
        /*01c8*/ 	.word	0x00000670
        /*01cc*/ 	.word	0x000000ff
        /*01d0*/ 	.word	0x00000030
        /*01d4*/ 	.short	0x0100
        /*01d6*/ 	.byte	0x05
	.zero		1


	//   ....[13]....
        /*01d8*/ 	.word	0x00000680
        /*01dc*/ 	.word	0x000000ff
        /*01e0*/ 	.word	0x00000068
        /*01e4*/ 	.short	0x0100
        /*01e6*/ 	.byte	0x05
	.zero		1


	//   ....[14]....
        /*01e8*/ 	.word	0x000007b0
        /*01ec*/ 	.word	0x000000ff
        /*01f0*/ 	.word	0x00000070
        /*01f4*/ 	.short	0x0100
        /*01f6*/ 	.byte	0x07
	.zero		1


	//   ....[15]....
        /*01f8*/ 	.word	0x000007c0
        /*01fc*/ 	.word	0x000000ff
        /*0200*/ 	.word	0x00000090
        /*0204*/ 	.short	0x0100
        /*0206*/ 	.byte	0x07
	.zero		1


	//   ....[16]....
        /*0208*/ 	.word	0x000007d0
        /*020c*/ 	.word	0x000000ff
        /*0210*/ 	.word	0x00000078
        /*0214*/ 	.short	0x0100
        /*0216*/ 	.byte	0x07
	.zero		1


	//   ....[17]....
        /*0218*/ 	.word	0x000007e0
        /*021c*/ 	.word	0x000000ff
        /*0220*/ 	.word	0x00000098
        /*0224*/ 	.short	0x0100
        /*0226*/ 	.byte	0x07
	.zero		1


	//   ....[18]....
        /*0228*/ 	.word	0x000007f0
        /*022c*/ 	.word	0x000000ff
        /*0230*/ 	.word	0x00000080
        /*0234*/ 	.short	0x0100
        /*0236*/ 	.byte	0x07
	.zero		1


	//   ....[19]....
        /*0238*/ 	.word	0x00000800
        /*023c*/ 	.word	0x000000ff
        /*0240*/ 	.word	0x000000a0
        /*0244*/ 	.short	0x0100
        /*0246*/ 	.byte	0x07
	.zero		1


	//   ....[20]....
        /*0248*/ 	.word	0x00000810
        /*024c*/ 	.word	0x000000ff
        /*0250*/ 	.word	0x00000088
        /*0254*/ 	.short	0x0100
        /*0256*/ 	.byte	0x07
	.zero		1


	//   ....[21]....
        /*0258*/ 	.word	0x00000820
        /*025c*/ 	.word	0x000000ff
        /*0260*/ 	.word	0x000000a8
        /*0264*/ 	.short	0x0100
        /*0266*/ 	.byte	0x07
	.zero		1


	//   ....[22]....
        /*0268*/ 	.word	0x00000910
        /*026c*/ 	.word	0x000000ff
        /*0270*/ 	.word	0x000000b0
        /*0274*/ 	.short	0x0100
        /*0276*/ 	.byte	0x05
	.zero		1


	//   ....[23]....
        /*0278*/ 	.word	0x00000920
        /*027c*/ 	.word	0x000000ff
        /*0280*/ 	.word	0x000000b8
        /*0284*/ 	.short	0x0100
        /*0286*/ 	.byte	0x05
	.zero		1


	//   ....[24]....
        /*0288*/ 	.word	0x00000a60
        /*028c*/ 	.word	0x000000ff
        /*0290*/ 	.word	0x000000c0
        /*0294*/ 	.short	0x0100
        /*0296*/ 	.byte	0x05
	.zero		1


	//   ....[25]....
        /*0298*/ 	.word	0x00000a70
        /*029c*/ 	.word	0x000000ff
        /*02a0*/ 	.word	0x000000d0
        /*02a4*/ 	.short	0x0100
        /*02a6*/ 	.byte	0x05
	.zero		1


	//   ....[26]....
        /*02a8*/ 	.word	0x00000a80
        /*02ac*/ 	.word	0x000000ff
        /*02b0*/ 	.word	0x000000c8
        /*02b4*/ 	.short	0x0100
        /*02b6*/ 	.byte	0x05
	.zero		1


	//   ....[27]....
        /*02b8*/ 	.word	0x00000a90
        /*02bc*/ 	.word	0x000000ff
        /*02c0*/ 	.word	0x000000d8
        /*02c4*/ 	.short	0x0100
        /*02c6*/ 	.byte	0x05
	.zero		1


	//   ....[28]....
        /*02c8*/ 	.word	0x00000bc0
        /*02cc*/ 	.word	0x000000ff
        /*02d0*/ 	.word	0x000000e0
        /*02d4*/ 	.short	0x0100
        /*02d6*/ 	.byte	0x07
	.zero		1


	//   ....[29]....
        /*02d8*/ 	.word	0x00000bd0
        /*02dc*/ 	.word	0x000000ff
        /*02e0*/ 	.word	0x000000f0
        /*02e4*/ 	.short	0x0100
        /*02e6*/ 	.byte	0x07
	.zero		1


	//   ....[30]....
        /*02e8*/ 	.word	0x00000be0
        /*02ec*/ 	.word	0x000000ff
        /*02f0*/ 	.word	0x000000e8
        /*02f4*/ 	.short	0x0100
        /*02f6*/ 	.byte	0x07
	.zero		1


	//   ....[31]....
        /*02f8*/ 	.word	0x00000bf0
        /*02fc*/ 	.word	0x000000ff
        /*0300*/ 	.word	0x000000f8
        /*0304*/ 	.short	0x0100
        /*0306*/ 	.byte	0x07
	.zero		1


	//   ....[32]....
        /*0308*/ 	.word	0x00000ce0
        /*030c*/ 	.word	0x000000ff
        /*0310*/ 	.word	0x00000100
        /*0314*/ 	.short	0x0100
        /*0316*/ 	.byte	0x05
	.zero		1


	//   ....[33]....
        /*0318*/ 	.word	0x00000cf0
        /*031c*/ 	.word	0x000000ff
        /*0320*/ 	.word	0x00000110
        /*0324*/ 	.short	0x0100
        /*0326*/ 	.byte	0x05
	.zero		1


	//   ....[34]....
        /*0328*/ 	.word	0x00000d00
        /*032c*/ 	.word	0x000000ff
        /*0330*/ 	.word	0x00000108
        /*0334*/ 	.short	0x0100
        /*0336*/ 	.byte	0x05
	.zero		1


	//   ....[35]....
        /*0338*/ 	.word	0x00000d10
        /*033c*/ 	.word	0x000000ff
        /*0340*/ 	.word	0x00000118
        /*0344*/ 	.short	0x0100
        /*0346*/ 	.byte	0x05
	.zero		1


	//   ....[36]....
        /*0348*/ 	.word	0x000015e0
        /*034c*/ 	.word	0x00000003
        /*0350*/ 	.word	0x00000110
        /*0354*/ 	.short	0x010a
        /*0356*/ 	.byte	0xff
	.zero		1


	//   ....[37]....
        /*0358*/ 	.word	0x00001610
        /*035c*/ 	.word	0x00000003
        /*0360*/ 	.word	0x00000100
        /*0364*/ 	.short	0x0101
        /*0366*/ 	.byte	0xff
	.zero		1


	//   ....[38]....
        /*0368*/ 	.word	0x000016e0
        /*036c*/ 	.word	0x000000ff
        /*0370*/ 	.word	0x00000038
        /*0374*/ 	.short	0x010a
        /*0376*/ 	.byte	0x08
	.zero		1


	//   ....[39]....
        /*0378*/ 	.word	0x00001780
        /*037c*/ 	.word	0x000000ff
        /*0380*/ 	.word	0x00000038
        /*0384*/ 	.short	0x010a
        /*0386*/ 	.byte	0x21
	.zero		1


	//   ....[40]....
        /*0388*/ 	.word	0x000018d0
        /*038c*/ 	.word	0x000000ff
        /*0390*/ 	.word	0x00000038
        /*0394*/ 	.short	0x010a
        /*0396*/ 	.byte	0x08
	.zero		1


	//   ....[41]....
        /*0398*/ 	.word	0x000019e0
        /*039c*/ 	.word	0x000000ff
        /*03a0*/ 	.word	0x000000b8
        /*03a4*/ 	.short	0x0101
        /*03a6*/ 	.byte	0x04
	.zero		1


	//   ....[42]....
        /*03a8*/ 	.word	0x00001a00
        /*03ac*/ 	.word	0x000000ff
        /*03b0*/ 	.word	0x00000038
        /*03b4*/ 	.short	0x010a
        /*03b6*/ 	.byte	0x08
	.zero		1


	//   ....[43]....
        /*03b8*/ 	.word	0x00001a80
        /*03bc*/ 	.word	0x000000ff
        /*03c0*/ 	.word	0x00000038
        /*03c4*/ 	.short	0x010a
        /*03c6*/ 	.byte	0x11
	.zero		1


	//   ....[44]....
        /*03c8*/ 	.word	0x00001bd0
        /*03cc*/ 	.word	0x000000ff
        /*03d0*/ 	.word	0x00000038
        /*03d4*/ 	.short	0x010a
        /*03d6*/ 	.byte	0x08
	.zero		1


	//   ....[45]....
        /*03d8*/ 	.word	0x00001d10
        /*03dc*/ 	.word	0x00000002
        /*03e0*/ 	.word	0x000000c0
        /*03e4*/ 	.short	0x010a
        /*03e6*/ 	.byte	0xff
	.zero		1


	//   ....[46]....
        /*03e8*/ 	.word	0x00001dd0
        /*03ec*/ 	.word	0x00000002
        /*03f0*/ 	.word	0x00000000
        /*03f4*/ 	.short	0x0101
        /*03f6*/ 	.byte	0xff
	.zero		1


	//   ....[47]....
        /*03f8*/ 	.word	0x00002330
        /*03fc*/ 	.word	0x000000ff
        /*0400*/ 	.word	0x00000000
        /*0404*/ 	.short	0x010a
        /*0406*/ 	.byte	0x05
	.zero		1


	//   ....[48]....
        /*0408*/ 	.word	0x000023c0
        /*040c*/ 	.word	0x000000ff
        /*0410*/ 	.word	0x00000000
        /*0414*/ 	.short	0x010a
        /*0416*/ 	.byte	0x05
	.zero		1


	//   ....[49]....
        /*0418*/ 	.word	0x00002450
        /*041c*/ 	.word	0x000000ff
        /*0420*/ 	.word	0x00000000
        /*0424*/ 	.short	0x010a
        /*0426*/ 	.byte	0x05
	.zero		1


	//   ....[50]....
        /*0428*/ 	.word	0x000024e0
        /*042c*/ 	.word	0x000000ff
        /*0430*/ 	.word	0x00000000
        /*0434*/ 	.short	0x010a
        /*0436*/ 	.byte	0x05
	.zero		1


	//   ....[51]....
        /*0438*/ 	.word	0x00002570
        /*043c*/ 	.word	0x000000ff
        /*0440*/ 	.word	0x00000000
        /*0444*/ 	.short	0x010a
        /*0446*/ 	.byte	0x05
	.zero		1


	//   ....[52]....
        /*0448*/ 	.word	0x00002600
        /*044c*/ 	.word	0x000000ff
        /*0450*/ 	.word	0x00000000
        /*0454*/ 	.short	0x010a
        /*0456*/ 	.byte	0x05
	.zero		1


	//   ....[53]....
        /*0458*/ 	.word	0x000026a0
        /*045c*/ 	.word	0x00000000
        /*0460*/ 	.word	0x00000000
        /*0464*/ 	.short	0x010a
        /*0466*/ 	.byte	0xff
	.zero		1


	//   ....[54]....
        /*0468*/ 	.word	0x000027c0
        /*046c*/ 	.word	0x00000000
        /*0470*/ 	.word	0x00000100
        /*0474*/ 	.short	0x010a
        /*0476*/ 	.byte	0xff
	.zero		1


	//   ....[55]....
        /*0478*/ 	.word	0x00002820
        /*047c*/ 	.word	0x00000004
        /*0480*/ 	.word	0x00000000
        /*0484*/ 	.short	0x0101
        /*0486*/ 	.byte	0xff
	.zero		1


	//   ....[56]....
        /*0488*/ 	.word	0x00002840
        /*048c*/ 	.word	0x000000ff
        /*0490*/ 	.word	0x000000d0
        /*0494*/ 	.short	0x010a
        /*0496*/ 	.byte	0x05
	.zero		1


	//   ....[57]....
        /*0498*/ 	.word	0x00002960
        /*049c*/ 	.word	0x00000000
        /*04a0*/ 	.word	0x000000c0
        /*04a4*/ 	.short	0x010a
        /*04a6*/ 	.byte	0xff
	.zero		1


	//   ....[58]....
        /*04a8*/ 	.word	0x00002a70
        /*04ac*/ 	.word	0x00000000
        /*04b0*/ 	.word	0x00000000
        /*04b4*/ 	.short	0x0101
        /*04b6*/ 	.byte	0xff
	.zero		1


	//   ....[59]....
        /*04b8*/ 	.word	0x00002b00
        /*04bc*/ 	.word	0x000000ff
        /*04c0*/ 	.word	0x000000d0
        /*04c4*/ 	.short	0x0106
        /*04c6*/ 	.byte	0x05
	.zero		1


	//   ....[60]....
        /*04c8*/ 	.word	0x00002b20
        /*04cc*/ 	.word	0x000000ff
        /*04d0*/ 	.word	0x000000d0
        /*04d4*/ 	.short	0x010a
        /*04d6*/ 	.byte	0x05
	.zero		1


	//   ....[61]....
        /*04d8*/ 	.word	0x00002bb0
        /*04dc*/ 	.word	0x000000ff
        /*04e0*/ 	.word	0x000000d0
        /*04e4*/ 	.short	0x0106
        /*04e6*/ 	.byte	0x04
	.zero		1


	//   ....[62]....
        /*04e8*/ 	.word	0x00002bf0
        /*04ec*/ 	.word	0x00000000
        /*04f0*/ 	.word	0x000000d0
        /*04f4*/ 	.short	0x010a
        /*04f6*/ 	.byte	0xff
	.zero		1


	//   ....[63]....
        /*04f8*/ 	.word	0x000030e0
        /*04fc*/ 	.word	0x00000000
        /*0500*/ 	.word	0x000000c0
        /*0504*/ 	.short	0x010a
        /*0506*/ 	.byte	0xff
	.zero		1


	//   ....[64]....
        /*0508*/ 	.word	0x000031f0
        /*050c*/ 	.word	0x00000003
        /*0510*/ 	.word	0x00000000
        /*0514*/ 	.short	0x0101
        /*0516*/ 	.byte	0xff
	.zero		1


	//   ....[65]....
        /*0518*/ 	.word	0x00003200
        /*051c*/ 	.word	0x000000ff
        /*0520*/ 	.word	0x00000000
        /*0524*/ 	.short	0x010a
        /*0526*/ 	.byte	0x04
	.zero		1


	//   ....[66]....
        /*0528*/ 	.word	0x00003220
        /*052c*/ 	.word	0x000000ff
        /*0530*/ 	.word	0x000000f0
        /*0534*/ 	.short	0x010a
        /*0536*/ 	.byte	0x08
	.zero		1


	//   ....[67]....
        /*0538*/ 	.word	0x000032f0
        /*053c*/ 	.word	0x000000ff
        /*0540*/ 	.word	0x00000000
        /*0544*/ 	.short	0x010a
        /*0546*/ 	.byte	0x07
	.zero		1


	//   ....[68]....
        /*0548*/ 	.word	0x00003430
        /*054c*/ 	.word	0x000000ff
        /*0550*/ 	.word	0x00000000
        /*0554*/ 	.short	0x010a
        /*0556*/ 	.byte	0x04
	.zero		1


	//   ....[69]....
        /*0558*/ 	.word	0x00003620
        /*055c*/ 	.word	0x000000ff
        /*0560*/ 	.word	0x00000000
        /*0564*/ 	.short	0x010a
        /*0566*/ 	.byte	0x05
	.zero		1


	//   ....[70]....
        /*0568*/ 	.word	0x000036b0
        /*056c*/ 	.word	0x000000ff
        /*0570*/ 	.word	0x00000000
        /*0574*/ 	.short	0x010a
        /*0576*/ 	.byte	0x07
	.zero		1


	//   ....[71]....
        /*0578*/ 	.word	0x00003b30
        /*057c*/ 	.word	0x00000000
        /*0580*/ 	.word	0x000000c0
        /*0584*/ 	.short	0x010a
        /*0586*/ 	.byte	0xff
	.zero		1


	//   ....[72]....
        /*0588*/ 	.word	0x00003bf0
        /*058c*/ 	.word	0x00000000
        /*0590*/ 	.word	0x00000000
        /*0594*/ 	.short	0x0101
        /*0596*/ 	.byte	0xff
	.zero		1


	//   ....[73]....
        /*0598*/ 	.word	0x00003f10
        /*059c*/ 	.word	0x000000ff
        /*05a0*/ 	.word	0x000000b8
        /*05a4*/ 	.short	0x010a
        /*05a6*/ 	.byte	0x07
	.zero		1


	//   ....[74]....
        /*05a8*/ 	.word	0x00004100
        /*05ac*/ 	.word	0x000000ff
        /*05b0*/ 	.word	0x00000090
        /*05b4*/ 	.short	0x010a
        /*05b6*/ 	.byte	0x07
	.zero		1


	//   ....[75]....
        /*05b8*/ 	.word	0x00004270
        /*05bc*/ 	.word	0x000000ff
        /*05c0*/ 	.word	0x00000070
        /*05c4*/ 	.short	0x010b
        /*05c6*/ 	.byte	0x07
	.zero		1


	//   ....[76]....
        /*05c8*/ 	.word	0x00004280
        /*05cc*/ 	.word	0x000000ff
        /*05d0*/ 	.word	0x00000000
        /*05d4*/ 	.short	0x0101
        /*05d6*/ 	.byte	0x08
	.zero		1


	//   ....[77]....
        /*05d8*/ 	.word	0x000042a0
        /*05dc*/ 	.word	0x000000ff
        /*05e0*/ 	.word	0x00000098
        /*05e4*/ 	.short	0x010a
        /*05e6*/ 	.byte	0x07
	.zero		1


	//   ....[78]....
        /*05e8*/ 	.word	0x00004400
        /*05ec*/ 	.word	0x000000ff
        /*05f0*/ 	.word	0x00000078
        /*05f4*/ 	.short	0x010b
        /*05f6*/ 	.byte	0x07
	.zero		1


	//   ....[79]....
        /*05f8*/ 	.word	0x00004410
        /*05fc*/ 	.word	0x000000ff
        /*0600*/ 	.word	0x00000000
        /*0604*/ 	.short	0x0101
        /*0606*/ 	.byte	0x08
	.zero		1


	//   ....[80]....
        /*0608*/ 	.word	0x00004420
        /*060c*/ 	.word	0x000000ff
        /*0610*/ 	.word	0x000000a0
        /*0614*/ 	.short	0x010a
        /*0616*/ 	.byte	0x07
	.zero		1


	//   ....[81]....
        /*0618*/ 	.word	0x000045c0
        /*061c*/ 	.word	0x000000ff
        /*0620*/ 	.word	0x00000080
        /*0624*/ 	.short	0x010b
        /*0626*/ 	.byte	0x07
	.zero		1


	//   ....[82]....
        /*0628*/ 	.word	0x00004630
        /*062c*/ 	.word	0x000000ff
        /*0630*/ 	.word	0x00000000
        /*0634*/ 	.short	0x0101
        /*0636*/ 	.byte	0x08
	.zero		1


	//   ....[83]....
        /*0638*/ 	.word	0x00004660
        /*063c*/ 	.word	0x000000ff
        /*0640*/ 	.word	0x000000a8
        /*0644*/ 	.short	0x010a
        /*0646*/ 	.byte	0x07
	.zero		1


	//   ....[84]....
        /*0648*/ 	.word	0x00004870
        /*064c*/ 	.word	0x000000ff
        /*0650*/ 	.word	0x00000088
        /*0654*/ 	.short	0x010b
        /*0656*/ 	.byte	0x07
	.zero		1


	//   ....[85]....
        /*0658*/ 	.word	0x00004890
        /*065c*/ 	.word	0x000000ff
        /*0660*/ 	.word	0x00000000
        /*0664*/ 	.short	0x0101
        /*0666*/ 	.byte	0x0d
	.zero		1


	//   ....[86]....
        /*0668*/ 	.word	0x000048c0
        /*066c*/ 	.word	0x000000ff
        /*0670*/ 	.word	0x00000090
        /*0674*/ 	.short	0x010a
        /*0676*/ 	.byte	0x07
	.zero		1


	//   ....[87]....
        /*0678*/ 	.word	0x000048e0
        /*067c*/ 	.word	0x000000ff
        /*0680*/ 	.word	0x00000098
        /*0684*/ 	.short	0x010a
        /*0686*/ 	.byte	0x07
	.zero		1


	//   ....[88]....
        /*0688*/ 	.word	0x00004900
        /*068c*/ 	.word	0x000000ff
        /*0690*/ 	.word	0x000000a0
        /*0694*/ 	.short	0x010a
        /*0696*/ 	.byte	0x07
	.zero		1


	//   ....[89]....
        /*0698*/ 	.word	0x00004940
        /*069c*/ 	.word	0x00000000
        /*06a0*/ 	.word	0x000000a8
        /*06a4*/ 	.short	0x010a
        /*06a6*/ 	.byte	0xff
	.zero		1


	//   ....[90]....
        /*06a8*/ 	.word	0x00004c70
        /*06ac*/ 	.word	0x00000000
        /*06b0*/ 	.word	0x000000c0
        /*06b4*/ 	.short	0x010a
        /*06b6*/ 	.byte	0xff
	.zero		1


	//   ....[91]....
        /*06b8*/ 	.word	0x00004d80
        /*06bc*/ 	.word	0x00000000
        /*06c0*/ 	.word	0x00000000
        /*06c4*/ 	.short	0x0101
        /*06c6*/ 	.byte	0xff
	.zero		1


	//   ....[92]....
        /*06c8*/ 	.word	0x000057e0
        /*06cc*/ 	.word	0x00000003
        /*06d0*/ 	.word	0x00000070
        /*06d4*/ 	.short	0x010a
        /*06d6*/ 	.byte	0xff
	.zero		1


	//   ....[93]....
        /*06d8*/ 	.word	0x00005820
        /*06dc*/ 	.word	0x000000c1
        /*06e0*/ 	.word	0x000000e0
        /*06e4*/ 	.short	0x010a
        /*06e6*/ 	.byte	0xff
	.zero		1


	//   ....[94]....
        /*06e8*/ 	.word	0x00005950
        /*06ec*/ 	.word	0x00000003
        /*06f0*/ 	.word	0x00000070
        /*06f4*/ 	.short	0x010a
        /*06f6*/ 	.byte	0xff
	.zero		1


	//   ....[95]....
        /*06f8*/ 	.word	0x00005ab0
        /*06fc*/ 	.word	0x00000000
        /*0700*/ 	.word	0x00000000
        /*0704*/ 	.short	0x0101
        /*0706*/ 	.byte	0xff
	.zero		1


	//   ....[96]....
        /*0708*/ 	.word	0x00005b10
        /*070c*/ 	.word	0x000000c1
        /*0710*/ 	.word	0x000000e0
        /*0714*/ 	.short	0x010a
        /*0716*/ 	.byte	0xff
	.zero		1


	//   ....[97]....
        /*0718*/ 	.word	0x00006ec0
        /*071c*/ 	.word	0x000000cc
        /*0720*/ 	.word	0x00000070
        /*0724*/ 	.short	0x010a
        /*0726*/ 	.byte	0xff
	.zero		1


	//   ....[98]....
        /*0728*/ 	.word	0x00006f90
        /*072c*/ 	.word	0x000000cc
        /*0730*/ 	.word	0x00000070
        /*0734*/ 	.short	0x010a
        /*0736*/ 	.byte	0xff
	.zero		1


	//   ....[99]....
        /*0738*/ 	.word	0x000070d0
        /*073c*/ 	.word	0x00000003
        /*0740*/ 	.word	0x00000000
        /*0744*/ 	.short	0x0101
        /*0746*/ 	.byte	0xff
	.zero		1


	//   ....[100]....
        /*0748*/ 	.word	0x00008470
        /*074c*/ 	.word	0x00000000
        /*0750*/ 	.word	0x00000070
        /*0754*/ 	.short	0x010a
        /*0756*/ 	.byte	0xff
	.zero		1


	//   ....[101]....
        /*0758*/ 	.word	0x00008540
        /*075c*/ 	.word	0x00000000
        /*0760*/ 	.word	0x00000070
        /*0764*/ 	.short	0x010a
        /*0766*/ 	.byte	0xff
	.zero		1


	//   ....[102]....
        /*0768*/ 	.word	0x000086a0
        /*076c*/ 	.word	0x00000000
        /*0770*/ 	.word	0x00000000
        /*0774*/ 	.short	0x0101
        /*0776*/ 	.byte	0xff
	.zero		1


	//   ....[103]....
        /*0778*/ 	.word	0x00009a50
        /*077c*/ 	.word	0x00000000
        /*0780*/ 	.word	0x00000070
        /*0784*/ 	.short	0x010a
        /*0786*/ 	.byte	0xff
	.zero		1


	//   ....[104]....
        /*0788*/ 	.word	0x00009b20
        /*078c*/ 	.word	0x00000000
        /*0790*/ 	.word	0x00000070
        /*0794*/ 	.short	0x010a
        /*0796*/ 	.byte	0xff
	.zero		1


	//   ....[105]....
        /*0798*/ 	.word	0x00009c80
        /*079c*/ 	.word	0x00000000
        /*07a0*/ 	.word	0x00000000
        /*07a4*/ 	.short	0x0101
        /*07a6*/ 	.byte	0xff
	.zero		1


	//   ....[106]....
        /*07a8*/ 	.word	0x0000a170
        /*07ac*/ 	.word	0x000000ff
        /*07b0*/ 	.word	0x00000000
        /*07b4*/ 	.short	0x0101
        /*07b6*/ 	.byte	0x05
	.zero		1


	//   ....[107]....
        /*07b8*/ 	.word	0x0000b0f0
        /*07bc*/ 	.word	0x00000003
        /*07c0*/ 	.word	0x00000110
        /*07c4*/ 	.short	0x010a
        /*07c6*/ 	.byte	0xff
	.zero		1


	//   ....[108]....
        /*07c8*/ 	.word	0x0000b150
        /*07cc*/ 	.word	0x00000002
        /*07d0*/ 	.word	0x00000038
        /*07d4*/ 	.short	0x010a
        /*07d6*/ 	.byte	0xff
	.zero		1


	//   ....[109]....
        /*07d8*/ 	.word	0x0000b1b0
        /*07dc*/ 	.word	0x00000002
        /*07e0*/ 	.word	0x00000038
        /*07e4*/ 	.short	0x010a
        /*07e6*/ 	.byte	0xff
	.zero		1


	//   ....[110]....
        /*07e8*/ 	.word	0x0000b200
        /*07ec*/ 	.word	0x00000002
        /*07f0*/ 	.word	0x000000c0
        /*07f4*/ 	.short	0x010a
        /*07f6*/ 	.byte	0xff
	.zero		1


	//   ....[111]....
        /*07f8*/ 	.word	0x0000b260
        /*07fc*/ 	.word	0x00000000
        /*0800*/ 	.word	0x00000000
        /*0804*/ 	.short	0x010a
        /*0806*/ 	.byte	0xff
	.zero		1


	//   ....[112]....
        /*0808*/ 	.word	0x0000b2c0
        /*080c*/ 	.word	0x00000000
        /*0810*/ 	.word	0x00000000
        /*0814*/ 	.short	0x010a
        /*0816*/ 	.byte	0xff
	.zero		1


	//   ....[113]....
        /*0818*/ 	.word	0x0000b320
        /*081c*/ 	.word	0x00000000
        /*0820*/ 	.word	0x00000000
        /*0824*/ 	.short	0x010a
        /*0826*/ 	.byte	0xff
	.zero		1


	//   ....[114]....
        /*0828*/ 	.word	0x0000b380
        /*082c*/ 	.word	0x00000000
        /*0830*/ 	.word	0x00000000
        /*0834*/ 	.short	0x010a
        /*0836*/ 	.byte	0xff
	.zero		1


	//   ....[115]....
        /*0838*/ 	.word	0x0000b3e0
        /*083c*/ 	.word	0x00000000
        /*0840*/ 	.word	0x00000000
        /*0844*/ 	.short	0x010a
        /*0846*/ 	.byte	0xff
	.zero		1


	//   ....[116]....
        /*0848*/ 	.word	0x0000b440
        /*084c*/ 	.word	0x00000000
        /*0850*/ 	.word	0x00000000
        /*0854*/ 	.short	0x010a
        /*0856*/ 	.byte	0xff
	.zero		1


	//   ....[117]....
        /*0858*/ 	.word	0x0000b490
        /*085c*/ 	.word	0x00000000
        /*0860*/ 	.word	0x00000100
        /*0864*/ 	.short	0x010a
        /*0866*/ 	.byte	0xff
	.zero		1


	//   ....[118]....
        /*0868*/ 	.word	0x0000b4f0
        /*086c*/ 	.word	0x00000000
        /*0870*/ 	.word	0x000000d0
        /*0874*/ 	.short	0x010a
        /*0876*/ 	.byte	0xff
	.zero		1


	//   ....[119]....
        /*0878*/ 	.word	0x0000b540
        /*087c*/ 	.word	0x00000000
        /*0880*/ 	.word	0x000000c0
        /*0884*/ 	.short	0x010a
        /*0886*/ 	.byte	0xff
	.zero		1


	//   ....[120]....
        /*0888*/ 	.word	0x0000b5a0
        /*088c*/ 	.word	0x00000000
        /*0890*/ 	.word	0x000000d0
        /*0894*/ 	.short	0x010a
        /*0896*/ 	.byte	0xff
	.zero		1


	//   ....[121]....
        /*0898*/ 	.word	0x0000b5f0
        /*089c*/ 	.word	0x00000000
        /*08a0*/ 	.word	0x000000c0
        /*08a4*/ 	.short	0x010a
        /*08a6*/ 	.byte	0xff
	.zero		1


	//   ....[122]....
        /*08a8*/ 	.word	0x0000b650
        /*08ac*/ 	.word	0x00000003
        /*08b0*/ 	.word	0x000000f0
        /*08b4*/ 	.short	0x010a
        /*08b6*/ 	.byte	0xff
	.zero		1


	//   ....[123]....
        /*08b8*/ 	.word	0x0000b6b0
        /*08bc*/ 	.word	0x00000000
        /*08c0*/ 	.word	0x00000000
        /*08c4*/ 	.short	0x010a
        /*08c6*/ 	.byte	0xff
	.zero		1


	//   ....[124]....
        /*08c8*/ 	.word	0x0000b710
        /*08cc*/ 	.word	0x00000000
        /*08d0*/ 	.word	0x00000000
        /*08d4*/ 	.short	0x010a
        /*08d6*/ 	.byte	0xff
	.zero		1


	//   ....[125]....
        /*08d8*/ 	.word	0x0000b770
        /*08dc*/ 	.word	0x00000000
        /*08e0*/ 	.word	0x00000000
        /*08e4*/ 	.short	0x010a
        /*08e6*/ 	.byte	0xff
	.zero		1


	//   ....[126]....
        /*08e8*/ 	.word	0x0000b7c0
        /*08ec*/ 	.word	0x00000000
        /*08f0*/ 	.word	0x000000c0
        /*08f4*/ 	.short	0x010a
        /*08f6*/ 	.byte	0xff
	.zero		1


	//   ....[127]....
        /*08f8*/ 	.word	0x0000b820
        /*08fc*/ 	.word	0x00000000
        /*0900*/ 	.word	0x000000b8
        /*0904*/ 	.short	0x010a
        /*0906*/ 	.byte	0xff
	.zero		1


	//   ....[128]....
        /*0908*/ 	.word	0x0000b880
        /*090c*/ 	.word	0x00000003
        /*0910*/ 	.word	0x00000090
        /*0914*/ 	.short	0x010a
        /*0916*/ 	.byte	0xff
	.zero		1


	//   ....[129]....
        /*0918*/ 	.word	0x0000b8e0
        /*091c*/ 	.word	0x00000003
        /*0920*/ 	.word	0x00000098
        /*0924*/ 	.short	0x010a
        /*0926*/ 	.byte	0xff
	.zero		1


	//   ....[130]....
        /*0928*/ 	.word	0x0000b940
        /*092c*/ 	.word	0x00000003
        /*0930*/ 	.word	0x000000a0
        /*0934*/ 	.short	0x010a
        /*0936*/ 	.byte	0xff
	.zero		1


	//   ....[131]....
        /*0938*/ 	.word	0x0000b9a0
        /*093c*/ 	.word	0x00000003
        /*0940*/ 	.word	0x000000a8
        /*0944*/ 	.short	0x010a
        /*0946*/ 	.byte	0xff
	.zero		1


	//   ....[132]....
        /*0948*/ 	.word	0x0000ba00
        /*094c*/ 	.word	0x00000000
        /*0950*/ 	.word	0x00000090
        /*0954*/ 	.short	0x010a
        /*0956*/ 	.byte	0xff
	.zero		1


	//   ....[133]....
        /*0958*/ 	.word	0x0000ba60
        /*095c*/ 	.word	0x00000000
        /*0960*/ 	.word	0x00000098
        /*0964*/ 	.short	0x010a
        /*0966*/ 	.byte	0xff
	.zero		1


	//   ....[134]....
        /*0968*/ 	.word	0x0000bac0
        /*096c*/ 	.word	0x00000000
        /*0970*/ 	.word	0x000000a0
        /*0974*/ 	.short	0x010a
        /*0976*/ 	.byte	0xff
	.zero		1


	//   ....[135]....
        /*0978*/ 	.word	0x0000bb10
        /*097c*/ 	.word	0x00000000
        /*0980*/ 	.word	0x000000c0
        /*0984*/ 	.short	0x010a
        /*0986*/ 	.byte	0xff
	.zero		1


	//   ....[136]....
        /*0988*/ 	.word	0x0000bb60
        /*098c*/ 	.word	0x00000003
        /*0990*/ 	.word	0x00000070
        /*0994*/ 	.short	0x010a
        /*0996*/ 	.byte	0xff
	.zero		1


	//   ....[137]....
        /*0998*/ 	.word	0x0000bbb0
        /*099c*/ 	.word	0x000000c1
        /*09a0*/ 	.word	0x000000e0
        /*09a4*/ 	.short	0x010a
        /*09a6*/ 	.byte	0xff
	.zero		1


	//   ....[138]....
        /*09a8*/ 	.word	0x0000bc00
        /*09ac*/ 	.word	0x000000cc
        /*09b0*/ 	.word	0x00000070
        /*09b4*/ 	.short	0x010a
        /*09b6*/ 	.byte	0xff
	.zero		1


	//   ....[139]....
        /*09b8*/ 	.word	0x0000bc50
        /*09bc*/ 	.word	0x00000000
        /*09c0*/ 	.word	0x00000070
        /*09c4*/ 	.short	0x010a
        /*09c6*/ 	.byte	0xff
	.zero		1


	//   ....[140]....
        /*09c8*/ 	.word	0x0000bca0
        /*09cc*/ 	.word	0x00000000
        /*09d0*/ 	.word	0x00000070
        /*09d4*/ 	.short	0x010a
        /*09d6*/ 	.byte	0xff
	.zero		1


	//----- nvinfo : EIATTR_NUM_MBARRIERS
	.align		4
.L_48:
        /*09d8*/ 	.byte	0x03, 0x38
        /*09da*/ 	.short	0x0024


	//----- nvinfo : EIATTR_EXIT_INSTR_OFFSETS
	.align		4
        /*09dc*/ 	.byte	0x04, 0x1c
        /*09de*/ 	.short	(.L_50 - .L_49)


	//   ....[0]....
.L_49:
        /*09e0*/ 	.word	0x000026d0


	//   ....[1]....
        /*09e4*/ 	.word	0x00002bc0


	//   ....[2]....
        /*09e8*/ 	.word	0x00002c20


	//   ....[3]....
        /*09ec*/ 	.word	0x00003910


	//   ....[4]....
        /*09f0*/ 	.word	0x00004970


	//   ....[5]....
        /*09f4*/ 	.word	0x000049b0


	//   ....[6]....
        /*09f8*/ 	.word	0x0000b0e0


	//----- nvinfo : EIATTR_MAX_THREADS
	.align		4
.L_50:
        /*09fc*/ 	.byte	0x04, 0x05
        /*09fe*/ 	.short	(.L_52 - .L_51)
.L_51:
        /*0a00*/ 	.word	0x00000100
        /*0a04*/ 	.word	0x00000001
        /*0a08*/ 	.word	0x00000001


	//----- nvinfo : EIATTR_CRS_STACK_SIZE
	.align		4
.L_52:
        /*0a0c*/ 	.byte	0x04, 0x1e
        /*0a0e*/ 	.short	(.L_54 - .L_53)
.L_53:
        /*0a10*/ 	.word	0x00000000


	//----- nvinfo : EIATTR_CBANK_PARAM_SIZE
	.align		4
.L_54:
        /*0a14*/ 	.byte	0x03, 0x19
        /*0a16*/ 	.short	0x0800


	//----- nvinfo : EIATTR_PARAM_CBANK
	.align		4
        /*0a18*/ 	.byte	0x04, 0x0a
        /*0a1a*/ 	.short	(.L_56 - .L_55)
	.align		4
.L_55:
        /*0a1c*/ 	.word	index@(.nv.constant0._ZN7cutlass13device_kernelINS_4gemm6kernel13GemmUniversalIN4cute5tupleIJiiiiEEENS1_10collective13CollectiveMmaINS1_35MainloopSm100TmaUmmaWarpSpecializedILi7ELi2ELi2ENS5_IJNS4_1CILi1EEESB_SB_EEEEENS5_IJNSA_ILi128EEENSA_ILi256EEENSA_ILi64EEEEEENS_12float_e4m3_tENS5_IJSB_llEEENS_12float_e5m2_tENS5_IJlSB_lEEENS4_8TiledMMAINS4_8MMA_AtomIJNS4_10MMA_TraitsINS4_19SM100_MMA_F8F6F4_SSEJSI_SK_fSE_SF_NS4_17integral_constantINS4_4UMMA5MajorELSS_1EEENSQ_ISS_LSS_0EEENSQ_INSR_7ScaleInELSV_0EEESW_EEEEEENS4_6LayoutISC_NS5_IJNSA_ILi0EEES10_S10_EEEEENS5_IJNS4_10UnderscoreES13_S13_EEEEENS4_13SM90_TMA_LOADENS4_14ComposedLayoutINS4_7SwizzleILi3ELi4ELi3EEENS4_18smem_ptr_flag_bitsILi8EEENSZ_INS5_IJSE_NSA_ILi8EEEEEENS5_IJSB_SE_EEEEEEEvNS4_8identityES16_NS17_INS18_ILi2ELi4ELi3EEES1B_NSZ_INS5_IJS1C_SG_EEENS5_IJSG_SB_EEEEEEEvS1H_EENS_8epilogue10collective18CollectiveEpilogueINS1O_23Sm100TmaWarpSpecializedILi4ELi2ELi64ELb0ELb0EEEJSH_NS5_IJNSZ_ISE_SB_EENSZ_ISG_SB_EEEEESI_SL_SI_SL_NS1O_6fusion15FusionCallbacksIS1S_NS1W_17LinearCombinationISI_fSI_fLNS_15FloatRoundStyleE2EEESH_S1V_JEEENS4_5SM1004TMEM4LOAD26SM100_TMEM_LOAD_32dp32b64xES16_S1M_NS4_39AutoVectorizingCopyWithAssumedAlignmentILi128EEENS4_14SM90_TMA_STOREES1M_S27_S27_EEEvvEEEEvNT_6ParamsE)
        /*0a20*/ 	.short	0x0380
        /*0a22*/ 	.short	0x0800


	//----- nvinfo : EIATTR_SW_WAR
	.align		4
.L_56:
        /*0a24*/ 	.byte	0x04, 0x36
        /*0a26*/ 	.short	(.L_58 - .L_57)
.L_57:
        /*0a28*/ 	.word	0x00000008
.L_58:


//--------------------- .nv.callgraph             --------------------------
	.section	.nv.callgraph,"",@"SHT_CUDA_CALLGRAPH"
	.align	4
	.sectionentsize	8
	.align		4
        /*0000*/ 	.word	0x00000000
	.align		4
        /*0004*/ 	.word	0xffffffff
	.align		4
        /*0008*/ 	.word	index@(_ZN7cutlass13device_kernelINS_4gemm6kernel13GemmUniversalIN4cute5tupleIJiiiiEEENS1_10collective13CollectiveMmaINS1_35MainloopSm100TmaUmmaWarpSpecializedILi7ELi2ELi2ENS5_IJNS4_1CILi1EEESB_SB_EEEEENS5_IJNSA_ILi128EEENSA_ILi256EEENSA_ILi64EEEEEENS_12float_e4m3_tENS5_IJSB_llEEENS_12float_e5m2_tENS5_IJlSB_lEEENS4_8TiledMMAINS4_8MMA_AtomIJNS4_10MMA_TraitsINS4_19SM100_MMA_F8F6F4_SSEJSI_SK_fSE_SF_NS4_17integral_constantINS4_4UMMA5MajorELSS_1EEENSQ_ISS_LSS_0EEENSQ_INSR_7ScaleInELSV_0EEESW_EEEEEENS4_6LayoutISC_NS5_IJNSA_ILi0EEES10_S10_EEEEENS5_IJNS4_10UnderscoreES13_S13_EEEEENS4_13SM90_TMA_LOADENS4_14ComposedLayoutINS4_7SwizzleILi3ELi4ELi3EEENS4_18smem_ptr_flag_bitsILi8EEENSZ_INS5_IJSE_NSA_ILi8EEEEEENS5_IJSB_SE_EEEEEEEvNS4_8identityES16_NS17_INS18_ILi2ELi4ELi3EEES1B_NSZ_INS5_IJS1C_SG_EEENS5_IJSG_SB_EEEEEEEvS1H_EENS_8epilogue10collective18CollectiveEpilogueINS1O_23Sm100TmaWarpSpecializedILi4ELi2ELi64ELb0ELb0EEEJSH_NS5_IJNSZ_ISE_SB_EENSZ_ISG_SB_EEEEESI_SL_SI_SL_NS1O_6fusion15FusionCallbacksIS1S_NS1W_17LinearCombinationISI_fSI_fLNS_15FloatRoundStyleE2EEESH_S1V_JEEENS4_5SM1004TMEM4LOAD26SM100_TMEM_LOAD_32dp32b64xES16_S1M_NS4_39AutoVectorizingCopyWithAssumedAlignmentILi128EEENS4_14SM90_TMA_STOREES1M_S27_S27_EEEvvEEEEvNT_6ParamsE)
	.align		4
        /*000c*/ 	.word	index@(__assertfail)
	.align		4
        /*0010*/ 	.word	0x00000000
	.align		4
        /*0014*/ 	.word	0xfffffffe
	.align		4
        /*0018*/ 	.word	0x00000000
	.align		4
        /*001c*/ 	.word	0xfffffffd
	.align		4
        /*0020*/ 	.word	0x00000000
	.align		4
        /*0024*/ 	.word	0xfffffffc


//--------------------- .nv.constant4             --------------------------
	.section	.nv.constant4,"a",@progbits
	.align	8
	.align		8
.nv.constant4:
        /*0000*/ 	.dword	__assertfail
	.align		8
        /*0008*/ 	.dword	__unnamed_1
	.align		8
        /*0010*/ 	.dword	__unnamed_2
	.align		8
        /*0018*/ 	.dword	__unnamed_3
	.align		8
        /*0020*/ 	.dword	_ZN40_INTERNAL_573976b4_4_k_cu_3cf29a16_179044cuda3std3__45__cpo5beginE
	.align		8
        /*0028*/ 	.dword	_ZN40_INTERNAL_573976b4_4_k_cu_3cf29a16_179044cuda3std3__45__cpo3endE
	.align		8
        /*0030*/ 	.dword	_ZN40_INTERNAL_573976b4_4_k_cu_3cf29a16_179044cuda3std3__45__cpo6cbeginE
	.align		8
        /*0038*/ 	.dword	_ZN40_INTERNAL_573976b4_4_k_cu_3cf29a16_179044cuda3std3__45__cpo4cendE
	.align		8
        /*0040*/ 	.dword	_ZN40_INTERNAL_573976b4_4_k_cu_3cf29a16_179044cuda3std3__442_GLOBAL__N__573976b4_4_k_cu_3cf29a16_179046ignoreE
	.align		8
        /*0048*/ 	.dword	_ZN40_INTERNAL_573976b4_4_k_cu_3cf29a16_179044cuda3std3__419piecewise_constructE
	.align		8
        /*0050*/ 	.dword	_ZN40_INTERNAL_573976b4_4_k_cu_3cf29a16_179044cuda3std3__48in_placeE
	.align		8
        /*0058*/ 	.dword	_ZN40_INTERNAL_573976b4_4_k_cu_3cf29a16_179044cuda3std6ranges3__45__cpo4swapE
	.align		8
        /*0060*/ 	.dword	_ZN40_INTERNAL_573976b4_4_k_cu_3cf29a16_179044cuda3std6ranges3__45__cpo9iter_moveE
	.align		8
        /*0068*/ 	.dword	_ZN40_INTERNAL_573976b4_4_k_cu_3cf29a16_179044cute7productE
	.align		8
        /*0070*/ 	.dword	_ZN40_INTERNAL_573976b4_4_k_cu_3cf29a16_179044cute1_E
	.align		8
        /*0078*/ 	.dword	$str$25
	.align		8
        /*0080*/ 	.dword	$str$26
	.align		8
        /*0088*/ 	.dword	$str$27
	.align		8
        /*0090*/ 	.dword	$str$28


//--------------------- .text._ZN7cutlass13device_kernelINS_4gemm6kernel13GemmUniversalIN4cute5tupleIJiiiiEEENS1_10collective13CollectiveMmaINS1_35MainloopSm100TmaUmmaWarpSpecializedILi7ELi2ELi2ENS5_IJNS4_1CILi1EEESB_SB_EEEEENS5_IJNSA_ILi128EEENSA_ILi256EEENSA_ILi64EEEEEENS_12float_e4m3_tENS5_IJSB_llEEENS_12float_e5m2_tENS5_IJlSB_lEEENS4_8TiledMMAINS4_8MMA_AtomIJNS4_10MMA_TraitsINS4_19SM100_MMA_F8F6F4_SSEJSI_SK_fSE_SF_NS4_17integral_constantINS4_4UMMA5MajorELSS_1EEENSQ_ISS_LSS_0EEENSQ_INSR_7ScaleInELSV_0EEESW_EEEEEENS4_6LayoutISC_NS5_IJNSA_ILi0EEES10_S10_EEEEENS5_IJNS4_10UnderscoreES13_S13_EEEEENS4_13SM90_TMA_LOADENS4_14ComposedLayoutINS4_7SwizzleILi3ELi4ELi3EEENS4_18smem_ptr_flag_bitsILi8EEENSZ_INS5_IJSE_NSA_ILi8EEEEEENS5_IJSB_SE_EEEEEEEvNS4_8identityES16_NS17_INS18_ILi2ELi4ELi3EEES1B_NSZ_INS5_IJS1C_SG_EEENS5_IJSG_SB_EEEEEEEvS1H_EENS_8epilogue10collective18CollectiveEpilogueINS1O_23Sm100TmaWarpSpecializedILi4ELi2ELi64ELb0ELb0EEEJSH_NS5_IJNSZ_ISE_SB_EENSZ_ISG_SB_EEEEESI_SL_SI_SL_NS1O_6fusion15FusionCallbacksIS1S_NS1W_17LinearCombinationISI_fSI_fLNS_15FloatRoundStyleE2EEESH_S1V_JEEENS4_5SM1004TMEM4LOAD26SM100_TMEM_LOAD_32dp32b64xES16_S1M_NS4_39AutoVectorizingCopyWithAssumedAlignmentILi128EEENS4_14SM90_TMA_STOREES1M_S27_S27_EEEvvEEEEvNT_6ParamsE --------------------------
	.section	.text._ZN7cutlass13device_kernelINS_4gemm6kernel13GemmUniversalIN4cute5tupleIJiiiiEEENS1_10collective13CollectiveMmaINS1_35MainloopSm100TmaUmmaWarpSpecializedILi7ELi2ELi2ENS5_IJNS4_1CILi1EEESB_SB_EEEEENS5_IJNSA_ILi128EEENSA_ILi256EEENSA_ILi64EEEEEENS_12float_e4m3_tENS5_IJSB_llEEENS_12float_e5m2_tENS5_IJlSB_lEEENS4_8TiledMMAINS4_8MMA_AtomIJNS4_10MMA_TraitsINS4_19SM100_MMA_F8F6F4_SSEJSI_SK_fSE_SF_NS4_17integral_constantINS4_4UMMA5MajorELSS_1EEENSQ_ISS_LSS_0EEENSQ_INSR_7ScaleInELSV_0EEESW_EEEEEENS4_6LayoutISC_NS5_IJNSA_ILi0EEES10_S10_EEEEENS5_IJNS4_10UnderscoreES13_S13_EEEEENS4_13SM90_TMA_LOADENS4_14ComposedLayoutINS4_7SwizzleILi3ELi4ELi3EEENS4_18smem_ptr_flag_bitsILi8EEENSZ_INS5_IJSE_NSA_ILi8EEEEEENS5_IJSB_SE_EEEEEEEvNS4_8identityES16_NS17_INS18_ILi2ELi4ELi3EEES1B_NSZ_INS5_IJS1C_SG_EEENS5_IJSG_SB_EEEEEEEvS1H_EENS_8epilogue10collective18CollectiveEpilogueINS1O_23Sm100TmaWarpSpecializedILi4ELi2ELi64ELb0ELb0EEEJSH_NS5_IJNSZ_ISE_SB_EENSZ_ISG_SB_EEEEESI_SL_SI_SL_NS1O_6fusion15FusionCallbacksIS1S_NS1W_17LinearCombinationISI_fSI_fLNS_15FloatRoundStyleE2EEESH_S1V_JEEENS4_5SM1004TMEM4LOAD26SM100_TMEM_LOAD_32dp32b64xES16_S1M_NS4_39AutoVectorizingCopyWithAssumedAlignmentILi128EEENS4_14SM90_TMA_STOREES1M_S27_S27_EEEvvEEEEvNT_6ParamsE,"ax",@progbits
	.align	128
.text._ZN7cutlass13device_kernelINS_4gemm6kernel13GemmUniversalIN4cute5tupleIJiiiiEEENS1_10collective13CollectiveMmaINS1_35MainloopSm100TmaUmmaWarpSpecializedILi7ELi2ELi2ENS5_IJNS4_1CILi1EEESB_SB_EEEEENS5_IJNSA_ILi128EEENSA_ILi256EEENSA_ILi64EEEEEENS_12float_e4m3_tENS5_IJSB_llEEENS_12float_e5m2_tENS5_IJlSB_lEEENS4_8TiledMMAINS4_8MMA_AtomIJNS4_10MMA_TraitsINS4_19SM100_MMA_F8F6F4_SSEJSI_SK_fSE_SF_NS4_17integral_constantINS4_4UMMA5MajorELSS_1EEENSQ_ISS_LSS_0EEENSQ_INSR_7ScaleInELSV_0EEESW_EEEEEENS4_6LayoutISC_NS5_IJNSA_ILi0EEES10_S10_EEEEENS5_IJNS4_10UnderscoreES13_S13_EEEEENS4_13SM90_TMA_LOADENS4_14ComposedLayoutINS4_7SwizzleILi3ELi4ELi3EEENS4_18smem_ptr_flag_bitsILi8EEENSZ_INS5_IJSE_NSA_ILi8EEEEEENS5_IJSB_SE_EEEEEEEvNS4_8identityES16_NS17_INS18_ILi2ELi4ELi3EEES1B_NSZ_INS5_IJS1C_SG_EEENS5_IJSG_SB_EEEEEEEvS1H_EENS_8epilogue10collective18CollectiveEpilogueINS1O_23Sm100TmaWarpSpecializedILi4ELi2ELi64ELb0ELb0EEEJSH_NS5_IJNSZ_ISE_SB_EENSZ_ISG_SB_EEEEESI_SL_SI_SL_NS1O_6fusion15FusionCallbacksIS1S_NS1W_17LinearCombinationISI_fSI_fLNS_15FloatRoundStyleE2EEESH_S1V_JEEENS4_5SM1004TMEM4LOAD26SM100_TMEM_LOAD_32dp32b64xES16_S1M_NS4_39AutoVectorizingCopyWithAssumedAlignmentILi128EEENS4_14SM90_TMA_STOREES1M_S27_S27_EEEvvEEEEvNT_6ParamsE:
        .type           _ZN7cutlass13device_kernelINS_4gemm6kernel13GemmUniversalIN4cute5tupleIJiiiiEEENS1_10collective13CollectiveMmaINS1_35MainloopSm100TmaUmmaWarpSpecializedILi7ELi2ELi2ENS5_IJNS4_1CILi1EEESB_SB_EEEEENS5_IJNSA_ILi128EEENSA_ILi256EEENSA_ILi64EEEEEENS_12float_e4m3_tENS5_IJSB_llEEENS_12float_e5m2_tENS5_IJlSB_lEEENS4_8TiledMMAINS4_8MMA_AtomIJNS4_10MMA_TraitsINS4_19SM100_MMA_F8F6F4_SSEJSI_SK_fSE_SF_NS4_17integral_constantINS4_4UMMA5MajorELSS_1EEENSQ_ISS_LSS_0EEENSQ_INSR_7ScaleInELSV_0EEESW_EEEEEENS4_6LayoutISC_NS5_IJNSA_ILi0EEES10_S10_EEEEENS5_IJNS4_10UnderscoreES13_S13_EEEEENS4_13SM90_TMA_LOADENS4_14ComposedLayoutINS4_7SwizzleILi3ELi4ELi3EEENS4_18smem_ptr_flag_bitsILi8EEENSZ_INS5_IJSE_NSA_ILi8EEEEEENS5_IJSB_SE_EEEEEEEvNS4_8identityES16_NS17_INS18_ILi2ELi4ELi3EEES1B_NSZ_INS5_IJS1C_SG_EEENS5_IJSG_SB_EEEEEEEvS1H_EENS_8epilogue10collective18CollectiveEpilogueINS1O_23Sm100TmaWarpSpecializedILi4ELi2ELi64ELb0ELb0EEEJSH_NS5_IJNSZ_ISE_SB_EENSZ_ISG_SB_EEEEESI_SL_SI_SL_NS1O_6fusion15FusionCallbacksIS1S_NS1W_17LinearCombinationISI_fSI_fLNS_15FloatRoundStyleE2EEESH_S1V_JEEENS4_5SM1004TMEM4LOAD26SM100_TMEM_LOAD_32dp32b64xES16_S1M_NS4_39AutoVectorizingCopyWithAssumedAlignmentILi128EEENS4_14SM90_TMA_STOREES1M_S27_S27_EEEvvEEEEvNT_6ParamsE,@function
        .size           _ZN7cutlass13device_kernelINS_4gemm6kernel13GemmUniversalIN4cute5tupleIJiiiiEEENS1_10collective13CollectiveMmaINS1_35MainloopSm100TmaUmmaWarpSpecializedILi7ELi2ELi2ENS5_IJNS4_1CILi1EEESB_SB_EEEEENS5_IJNSA_ILi128EEENSA_ILi256EEENSA_ILi64EEEEEENS_12float_e4m3_tENS5_IJSB_llEEENS_12float_e5m2_tENS5_IJlSB_lEEENS4_8TiledMMAINS4_8MMA_AtomIJNS4_10MMA_TraitsINS4_19SM100_MMA_F8F6F4_SSEJSI_SK_fSE_SF_NS4_17integral_constantINS4_4UMMA5MajorELSS_1EEENSQ_ISS_LSS_0EEENSQ_INSR_7ScaleInELSV_0EEESW_EEEEEENS4_6LayoutISC_NS5_IJNSA_ILi0EEES10_S10_EEEEENS5_IJNS4_10UnderscoreES13_S13_EEEEENS4_13SM90_TMA_LOADENS4_14ComposedLayoutINS4_7SwizzleILi3ELi4ELi3EEENS4_18smem_ptr_flag_bitsILi8EEENSZ_INS5_IJSE_NSA_ILi8EEEEEENS5_IJSB_SE_EEEEEEEvNS4_8identityES16_NS17_INS18_ILi2ELi4ELi3EEES1B_NSZ_INS5_IJS1C_SG_EEENS5_IJSG_SB_EEEEEEEvS1H_EENS_8epilogue10collective18CollectiveEpilogueINS1O_23Sm100TmaWarpSpecializedILi4ELi2ELi64ELb0ELb0EEEJSH_NS5_IJNSZ_ISE_SB_EENSZ_ISG_SB_EEEEESI_SL_SI_SL_NS1O_6fusion15FusionCallbacksIS1S_NS1W_17LinearCombinationISI_fSI_fLNS_15FloatRoundStyleE2EEESH_S1V_JEEENS4_5SM1004TMEM4LOAD26SM100_TMEM_LOAD_32dp32b64xES16_S1M_NS4_39AutoVectorizingCopyWithAssumedAlignmentILi128EEENS4_14SM90_TMA_STOREES1M_S27_S27_EEEvvEEEEvNT_6ParamsE,(.L_x_176 - _ZN7cutlass13device_kernelINS_4gemm6kernel13GemmUniversalIN4cute5tupleIJiiiiEEENS1_10collective13CollectiveMmaINS1_35MainloopSm100TmaUmmaWarpSpecializedILi7ELi2ELi2ENS5_IJNS4_1CILi1EEESB_SB_EEEEENS5_IJNSA_ILi128EEENSA_ILi256EEENSA_ILi64EEEEEENS_12float_e4m3_tENS5_IJSB_llEEENS_12float_e5m2_tENS5_IJlSB_lEEENS4_8TiledMMAINS4_8MMA_AtomIJNS4_10MMA_TraitsINS4_19SM100_MMA_F8F6F4_SSEJSI_SK_fSE_SF_NS4_17integral_constantINS4_4UMMA5MajorELSS_1EEENSQ_ISS_LSS_0EEENSQ_INSR_7ScaleInELSV_0EEESW_EEEEEENS4_6LayoutISC_NS5_IJNSA_ILi0EEES10_S10_EEEEENS5_IJNS4_10UnderscoreES13_S13_EEEEENS4_13SM90_TMA_LOADENS4_14ComposedLayoutINS4_7SwizzleILi3ELi4ELi3EEENS4_18smem_ptr_flag_bitsILi8EEENSZ_INS5_IJSE_NSA_ILi8EEEEEENS5_IJSB_SE_EEEEEEEvNS4_8identityES16_NS17_INS18_ILi2ELi4ELi3EEES1B_NSZ_INS5_IJS1C_SG_EEENS5_IJSG_SB_EEEEEEEvS1H_EENS_8epilogue10collective18CollectiveEpilogueINS1O_23Sm100TmaWarpSpecializedILi4ELi2ELi64ELb0ELb0EEEJSH_NS5_IJNSZ_ISE_SB_EENSZ_ISG_SB_EEEEESI_SL_SI_SL_NS1O_6fusion15FusionCallbacksIS1S_NS1W_17LinearCombinationISI_fSI_fLNS_15FloatRoundStyleE2EEESH_S1V_JEEENS4_5SM1004TMEM4LOAD26SM100_TMEM_LOAD_32dp32b64xES16_S1M_NS4_39AutoVectorizingCopyWithAssumedAlignmentILi128EEENS4_14SM90_TMA_STOREES1M_S27_S27_EEEvvEEEEvNT_6ParamsE)
        .other          _ZN7cutlass13device_kernelINS_4gemm6kernel13GemmUniversalIN4cute5tupleIJiiiiEEENS1_10collective13CollectiveMmaINS1_35MainloopSm100TmaUmmaWarpSpecializedILi7ELi2ELi2ENS5_IJNS4_1CILi1EEESB_SB_EEEEENS5_IJNSA_ILi128EEENSA_ILi256EEENSA_ILi64EEEEEENS_12float_e4m3_tENS5_IJSB_llEEENS_12float_e5m2_tENS5_IJlSB_lEEENS4_8TiledMMAINS4_8MMA_AtomIJNS4_10MMA_TraitsINS4_19SM100_MMA_F8F6F4_SSEJSI_SK_fSE_SF_NS4_17integral_constantINS4_4UMMA5MajorELSS_1EEENSQ_ISS_LSS_0EEENSQ_INSR_7ScaleInELSV_0EEESW_EEEEEENS4_6LayoutISC_NS5_IJNSA_ILi0EEES10_S10_EEEEENS5_IJNS4_10UnderscoreES13_S13_EEEEENS4_13SM90_TMA_LOADENS4_14ComposedLayoutINS4_7SwizzleILi3ELi4ELi3EEENS4_18smem_ptr_flag_bitsILi8EEENSZ_INS5_IJSE_NSA_ILi8EEEEEENS5_IJSB_SE_EEEEEEEvNS4_8identityES16_NS17_INS18_ILi2ELi4ELi3EEES1B_NSZ_INS5_IJS1C_SG_EEENS5_IJSG_SB_EEEEEEEvS1H_EENS_8epilogue10collective18CollectiveEpilogueINS1O_23Sm100TmaWarpSpecializedILi4ELi2ELi64ELb0ELb0EEEJSH_NS5_IJNSZ_ISE_SB_EENSZ_ISG_SB_EEEEESI_SL_SI_SL_NS1O_6fusion15FusionCallbacksIS1S_NS1W_17LinearCombinationISI_fSI_fLNS_15FloatRoundStyleE2EEESH_S1V_JEEENS4_5SM1004TMEM4LOAD26SM100_TMEM_LOAD_32dp32b64xES16_S1M_NS4_39AutoVectorizingCopyWithAssumedAlignmentILi128EEENS4_14SM90_TMA_STOREES1M_S27_S27_EEEvvEEEEvNT_6ParamsE,@"STO_CUDA_ENTRY STV_DEFAULT"
_ZN7cutlass13device_kernelINS_4gemm6kernel13GemmUniversalIN4cute5tupleIJiiiiEEENS1_10collective13CollectiveMmaINS1_35MainloopSm100TmaUmmaWarpSpecializedILi7ELi2ELi2ENS5_IJNS4_1CILi1EEESB_SB_EEEEENS5_IJNSA_ILi128EEENSA_ILi256EEENSA_ILi64EEEEEENS_12float_e4m3_tENS5_IJSB_llEEENS_12float_e5m2_tENS5_IJlSB_lEEENS4_8TiledMMAINS4_8MMA_AtomIJNS4_10MMA_TraitsINS4_19SM100_MMA_F8F6F4_SSEJSI_SK_fSE_SF_NS4_17integral_constantINS4_4UMMA5MajorELSS_1EEENSQ_ISS_LSS_0EEENSQ_INSR_7ScaleInELSV_0EEESW_EEEEEENS4_6LayoutISC_NS5_IJNSA_ILi0EEES10_S10_EEEEENS5_IJNS4_10UnderscoreES13_S13_EEEEENS4_13SM90_TMA_LOADENS4_14ComposedLayoutINS4_7SwizzleILi3ELi4ELi3EEENS4_18smem_ptr_flag_bitsILi8EEENSZ_INS5_IJSE_NSA_ILi8EEEEEENS5_IJSB_SE_EEEEEEEvNS4_8identityES16_NS17_INS18_ILi2ELi4ELi3EEES1B_NSZ_INS5_IJS1C_SG_EEENS5_IJSG_SB_EEEEEEEvS1H_EENS_8epilogue10collective18CollectiveEpilogueINS1O_23Sm100TmaWarpSpecializedILi4ELi2ELi64ELb0ELb0EEEJSH_NS5_IJNSZ_ISE_SB_EENSZ_ISG_SB_EEEEESI_SL_SI_SL_NS1O_6fusion15FusionCallbacksIS1S_NS1W_17LinearCombinationISI_fSI_fLNS_15FloatRoundStyleE2EEESH_S1V_JEEENS4_5SM1004TMEM4LOAD26SM100_TMEM_LOAD_32dp32b64xES16_S1M_NS4_39AutoVectorizingCopyWithAssumedAlignmentILi128EEENS4_14SM90_TMA_STOREES1M_S27_S27_EEEvvEEEEvNT_6ParamsE:
[----:B------:R-:W1:Y:S01]  /*0000*/  LDC R1, c[0x0][0x37c] ;  /* 0x0000df00ff017b82 */ /* 0x000e620000000800 */
[----:B------:R-:W2:Y:S01]  /*0010*/  S2R R185, SR_TID.X ;  /* 0x0000000000b97919 */ /* 0x000ea20000002100 */
[----:B------:R-:W3:Y:S01]  /*0020*/  LDCU.64 UR4, c[0x0][0x890] ;  /* 0x00011200ff0477ac */ /* 0x000ee20008000a00 */
[----:B------:R-:W-:Y:S02]  /*0030*/  PRMT R171, RZ, 0x7610, R171 ;  /* 0x00007610ffab7816 */ /* 0x000fe400000000ab */
[----:B------:R-:W-:Y:S01]  /*0040*/  ELECT P5, URZ, PT ;  /* 0x0000000000ff782f */ /* 0x000fe200038a0000 */
[----:B------:R-:W4:Y:S01]  /*0050*/  LDCU.64 UR46, c[0x0][0x358] ;  /* 0x00006b00ff2e77ac */ /* 0x000f220008000a00 */
[----:B---3--:R-:W-:-:S04]  /*0060*/  UISETP.NE.U32.AND UP0, UPT, UR4, URZ, UPT ;  /* 0x000000ff0400728c */ /* 0x008fc8000bf05070 */
[----:B------:R-:W-:Y:S01]  /*0070*/  UISETP.NE.AND.EX UP0, UPT, UR5, URZ, UPT, UP0 ;  /* 0x000000ff0500728c */ /* 0x000fe2000bf05300 */
[----:B--2---:R-:W-:-:S05]  /*0080*/  SHF.R.U32.HI R173, RZ, 0x5, R185 ;  /* 0x00000005ffad7819 */ /* 0x004fca00000116b9 */
[----:B------:R-:W2:Y:S02]  /*0090*/  SHFL.IDX PT, R0, R173, RZ, 0x1f ;  /* 0x00001fffad007589 */ /* 0x000ea400000e0000 */
[----:B--2---:R-:W-:Y:S01]  /*00a0*/  R2UR UR8, R0 ;  /* 0x00000000000872ca */ /* 0x004fe200000e0000 */
[----:B-1--4-:R-:W-:-:S14]  /*00b0*/  BRA.U UP0, `(.L_x_0) ;  /* 0x00000001002c7547 */ /* 0x012fdc000b800000 */
[----:B------:R-:W1:Y:S02]  /*00c0*/  LDCU.64 UR6, c[0x0][0x888] ;  /* 0x00011100ff0677ac */ /* 0x000e640008000a00 */
[----:B-1----:R-:W-:-:S04]  /*00d0*/  UISETP.NE.U32.AND UP0, UPT, UR6, URZ, UPT ;  /* 0x000000ff0600728c */ /* 0x002fc8000bf05070 */
[----:B------:R-:W-:-:S09]  /*00e0*/  UISETP.NE.AND.EX UP0, UPT, UR7, URZ, UPT, UP0 ;  /* 0x000000ff0700728c */ /* 0x000fd2000bf05300 */
[----:B------:R-:W-:Y:S05]  /*00f0*/  BRA.U !UP0, `(.L_x_1) ;  /* 0x0000000108107547 */ /* 0x000fea000b800000 */
[----:B------:R-:W1:Y:S02]  /*0100*/  LDC.64 R2, c[0x0][0x888] ;  /* 0x00022200ff027b82 */ /* 0x000e640000000a00 */
[----:B-1----:R1:W5:Y:S01]  /*0110*/  LDG.E R81, desc[UR46][R2.64] ;  /* 0x0000002e02517981 */ /* 0x002362000c1e1900 */
[----:B------:R-:W-:Y:S01]  /*0120*/  HFMA2 R171, -RZ, RZ, 0, 5.9604644775390625e-08 ;  /* 0x00000001ffab7431 */ /* 0x000fe200000001ff */
[----:B------:R-:W-:Y:S05]  /*0130*/  BRA `(.L_x_0) ;  /* 0x00000000000c7947 */ /* 0x000fea0003800000 */
.L_x_1:
[----:B------:R-:W1:Y:S01]  /*0140*/  LDCU UR6, c[0x0][0x880] ;  /* 0x00011000ff0677ac */ /* 0x000e620008000800 */
[----:B------:R-:W-:Y:S01]  /*0150*/  HFMA2 R171, -RZ, RZ, 0, 5.9604644775390625e-08 ;  /* 0x00000001ffab7431 */ /* 0x000fe200000001ff */
[----:B-1----:R-:W-:-:S07]  /*0160*/  MOV R81, UR6 ;  /* 0x0000000600517c02 */ /* 0x002fce0008000f00 */
.L_x_0:
[----:B------:R-:W2:Y:S02]  /*0170*/  LDCU.64 UR6, c[0x0][0x8b0] ;  /* 0x00011600ff0677ac */ /* 0x000ea40008000a00 */
[----:B--2---:R-:W-:-:S04]  /*0180*/  UISETP.NE.U32.AND UP0, UPT, UR6, URZ, UPT ;  /* 0x000000ff0600728c */ /* 0x004fc8000bf05070 */
[----:B------:R-:W-:-:S09]  /*0190*/  UISETP.NE.AND.EX UP0, UPT, UR7, URZ, UPT, UP0 ;  /* 0x000000ff0700728c */ /* 0x000fd2000bf05300 */
[----:B------:R-:W-:Y:S05]  /*01a0*/  BRA.U UP0, `(.L_x_2) ;  /* 0x0000000100247547 */ /* 0x000fea000b800000 */
[----:B------:R-:W2:Y:S02]  /*01b0*/  LDCU.64 UR6, c[0x0][0x8a8] ;  /* 0x00011500ff0677ac */ /* 0x000ea40008000a00 */
[----:B--2---:R-:W-:-:S04]  /*01c0*/  UISETP.NE.U32.AND UP0, UPT, UR6, URZ, UPT ;  /* 0x000000ff0600728c */ /* 0x004fc8000bf05070 */
[----:B------:R-:W-:-:S09]  /*01d0*/  UISETP.NE.AND.EX UP0, UPT, UR7, URZ, UPT, UP0 ;  /* 0x000000ff0700728c */ /* 0x000fd2000bf05300 */
[----:B------:R-:W-:Y:S05]  /*01e0*/  BRA.U !UP0, `(.L_x_3) ;  /* 0x00000001080c7547 */ /* 0x000fea000b800000 */
[----:B------:R-:W2:Y:S02]  /*01f0*/  LDC.64 R78, c[0x0][0x8a8] ;  /* 0x00022a00ff4e7b82 */ /* 0x000ea40000000a00 */
[----:B--2---:R2:W5:Y:S01]  /*0200*/  LDG.E R78, desc[UR46][R78.64] ;  /* 0x0000002e4e4e7981 */ /* 0x004562000c1e1900 */
[----:B------:R-:W-:Y:S05]  /*0210*/  BRA `(.L_x_2) ;  /* 0x0000000000087947 */ /* 0x000fea0003800000 */
.L_x_3:
[----:B------:R-:W2:Y:S02]  /*0220*/  LDCU UR6, c[0x0][0x8a0] ;  /* 0x00011400ff0677ac */ /* 0x000ea40008000800 */
[----:B--2---:R-:W-:Y:S02]  /*0230*/  MOV R78, UR6 ;  /* 0x00000006004e7c02 */ /* 0x004fe40008000f00 */
.L_x_2:
[----:B------:R-:W-:Y:S01]  /*0240*/  IMAD.U32 R0, RZ, RZ, UR8 ;  /* 0x00000008ff007e24 */ /* 0x000fe2000f8e00ff */
[----:B------:R-:W-:Y:S04]  /*0250*/  BSSY.RECONVERGENT B0, `(.L_x_4) ;  /* 0x000000c000007945 */ /* 0x000fe80003800200 */
[C---:B------:R-:W-:Y:S02]  /*0260*/  ISETP.NE.OR P1, PT, R0.reuse, 0x1, !P5 ;  /* 0x000000010000780c */ /* 0x040fe40006f25670 */
[----:B------:R-:W-:-:S11]  /*0270*/  ISETP.NE.OR P0, PT, R0, 0x3, !P5 ;  /* 0x000000030000780c */ /* 0x000fd60006f05670 */
[----:B------:R-:W-:Y:S05]  /*0280*/  @P1 BRA `(.L_x_5) ;  /* 0x0000000000201947 */ /* 0x000fea0003800000 */
[----:B------:R-:W3:Y:S02]  /*0290*/  LDCU.64 UR6, c[0x0][0x348] ;  /* 0x00006900ff0677ac */ /* 0x000ee40008000a00 */
[----:B---3--:R-:W-:Y:S02]  /*02a0*/  UIADD3 UR10, UP1, UPT, UR6, 0x80, URZ ;  /* 0x00000080060a7890 */ /* 0x008fe4000ff3e0ff */
[----:B------:R-:W-:Y:S02]  /*02b0*/  UIADD3 UR6, UP0, UPT, UR6, 0x180, URZ ;  /* 0x0000018006067890 */ /* 0x000fe4000ff1e0ff */
[----:B------:R-:W-:Y:S02]  /*02c0*/  UIADD3.X UR11, UPT, UPT, URZ, UR7, URZ, UP1, !UPT ;  /* 0x00000007ff0b7290 */ /* 0x000fe40008ffe4ff */
[----:B------:R-:W-:-:S07]  /*02d0*/  UIADD3.X UR7, UPT, UPT, URZ, UR7, URZ, UP0, !UPT ;  /* 0x00000007ff077290 */ /* 0x000fce00087fe4ff */
[----:B------:R3:W-:Y:S02]  /*02e0*/  UTMACCTL.PF [UR10] ;  /* 0x000000000a0079b9 */ /* 0x0007e40008040000 */
[----:B------:R3:W-:Y:S02]  /*02f0*/  UTMACCTL.PF [UR6] ;  /* 0x00000000060079b9 */ /* 0x0007e40008040000 */
[----:B---3--:R-:W-:Y:S01]  /*0300*/  NOP ;  /* 0x0000000000007918 */ /* 0x008fe20000000000 */
.L_x_5:
[----:B------:R-:W-:Y:S05]  /*0310*/  BSYNC.RECONVERGENT B0 ;  /* 0x0000000000007941 */ /* 0x000fea0003800200 */
.L_x_4:
[----:B------:R-:W-:Y:S04]  /*0320*/  BSSY.RECONVERGENT B0, `(.L_x_6) ;  /* 0x000000a000007945 */ /* 0x000fe80003800200 */
        /* <DEDUP_REMOVED lines=9> */
.L_x_7:
[----:B------:R-:W-:Y:S05]  /*03c0*/  BSYNC.RECONVERGENT B0 ;  /* 0x0000000000007941 */ /* 0x000fea0003800200 */
.L_x_6:
[----:B------:R-:W3:Y:S01]  /*03d0*/  LDCU.64 UR6, c[0x0][0x888] ;  /* 0x00011100ff0677ac */ /* 0x000ee20008000a00 */
[----:B------:R-:W-:Y:S02]  /*03e0*/  UISETP.EQ.U32.AND UP1, UPT, UR4, URZ, UPT ;  /* 0x000000ff0400728c */ /* 0x000fe4000bf22070 */
[----:B------:R-:W-:Y:S02]  /*03f0*/  UPLOP3.LUT UP2, UPT, UPT, UPT, UPT, 0x80, 0x8 ;  /* 0x000000000008789c */ /* 0x000fe40003f4f070 */
[----:B---3--:R-:W-:-:S04]  /*0400*/  UISETP.NE.U32.AND UP0, UPT, UR6, URZ, UPT ;  /* 0x000000ff0600728c */ /* 0x008fc8000bf05070 */
[----:B------:R-:W-:-:S04]  /*0410*/  UISETP.NE.AND.EX UP0, UPT, UR7, URZ, UPT, UP0 ;  /* 0x000000ff0700728c */ /* 0x000fc8000bf05300 */
[----:B------:R-:W-:-:S04]  /*0420*/  UISETP.EQ.OR.EX UP3, UPT, UR5, URZ, !UP0, UP1 ;  /* 0x000000ff0500728c */ /* 0x000fc8000c762710 */
[----:B------:R-:W-:-:S05]  /*0430*/  UP2UR UR50, UPR, URZ, 0x8 ;  /* 0x00000008ff327883 */ /* 0x000fca0008000000 */
[----:B------:R-:W-:Y:S07]  /*0440*/  BRA.U !UP3, `(.L_x_8) ;  /* 0x000000010b207547 */ /* 0x000fee000b800000 */
[----:B------:R-:W-:Y:S01]  /*0450*/  UISETP.NE.U32.AND UP2, UPT, UR4, URZ, UPT ;  /* 0x000000ff0400728c */ /* 0x000fe2000bf45070 */
[----:B-----5:R-:W-:Y:S01]  /*0460*/  FSETP.NEU.AND P0, PT, R81, RZ, PT ;  /* 0x000000ff5100720b */ /* 0x020fe20003f0d000 */
[----:B------:R-:W-:Y:S02]  /*0470*/  USEL UR4, URZ, 0xffffffff, UP0 ;  /* 0xffffffffff047887 */ /* 0x000fe40008000000 */
[----:B------:R-:W-:-:S10]  /*0480*/  UISETP.NE.AND.EX UP2, UPT, UR5, URZ, UPT, UP2 ;  /* 0x000000ff0500728c */ /* 0x000fd4000bf45320 */
[----:B------:R-:W-:Y:S01]  /*0490*/  VOTEU.ANY UP1, P0 ;  /* 0x0000000000ff7886 */ /* 0x000fe20000020100 */
[----:B------:R-:W-:-:S04]  /*04a0*/  @!UP2 USEL UR4, URZ, 0xffffffff, UP1 ;  /* 0xffffffffff04a887 */ /* 0x000fc80008800000 */
[----:B------:R-:W-:-:S04]  /*04b0*/  ULOP3.LUT UR4, UR4, 0x1, URZ, 0xc0, !UPT ;  /* 0x0000000104047892 */ /* 0x000fc8000f8ec0ff */
[----:B------:R-:W-:-:S11]  /*04c0*/  UISETP.NE.U32.AND UP2, UPT, UR4, 0x1, UPT ;  /* 0x000000010400788c */ /* 0x000fd6000bf45070 */
.L_x_8:
[----:B-1----:R-:W1:Y:S01]  /*04d0*/  SHFL.IDX PT, R2, R173, RZ, 0x1f ;  /* 0x00001fffad027589 */ /* 0x002e6200000e0000 */
[----:B------:R-:W-:-:S04]  /*04e0*/  UISETP.NE.AND UP1, UPT, UR8, 0x2, UPT ;  /* 0x000000020800788c */ /* 0x000fc8000bf25270 */
[----:B------:R-:W-:Y:S01]  /*04f0*/  USEL UR6, URZ, 0x1, UP1 ;  /* 0x00000001ff067887 */ /* 0x000fe20008800000 */
[----:B-1----:R-:W-:-:S13]  /*0500*/  ISETP.NE.AND P0, PT, R2, RZ, PT ;  /* 0x000000ff0200720c */ /* 0x002fda0003f05270 */
[----:B------:R-:W-:Y:S05]  /*0510*/  @P0 BRA `(.L_x_9) ;  /* 0x0000000000600947 */ /* 0x000fea0003800000 */
[----:B------:R-:W1:Y:S01]  /*0520*/  S2UR UR5, SR_CgaCtaId ;  /* 0x00000000000579c3 */ /* 0x000e620000008800 */
[----:B------:R-:W-:Y:S01]  /*0530*/  UMOV UR7, 0x400 ;  /* 0x0000040000077882 */ /* 0x000fe20000000000 */
[----:B------:R-:W-:Y:S01]  /*0540*/  UMOV UR4, 0x1 ;  /* 0x0000000100047882 */ /* 0x000fe20000000000 */
[----:B------:R-:W-:Y:S01]  /*0550*/  ELECT P0, URZ, PT ;  /* 0x0000000000ff782f */ /* 0x000fe20003800000 */
[----:B------:R-:W-:-:S04]  /*0560*/  UIADD3 UR10, UPT, UPT, -UR4, 0x100000, URZ ;  /* 0x00100000040a7890 */ /* 0x000fc8000fffe1ff */
[----:B------:R-:W-:Y:S02]  /*0570*/  USHF.L.U32 UR11, UR10, 0xb, URZ ;  /* 0x0000000b0a0b7899 */ /* 0x000fe400080006ff */
[----:B------:R-:W-:Y:S02]  /*0580*/  USHF.L.U32 UR10, UR10, 0x1, URZ ;  /* 0x000000010a0a7899 */ /* 0x000fe400080006ff */
[----:B-1----:R-:W-:Y:S01]  /*0590*/  ULEA UR5, UR5, UR7, 0x18 ;  /* 0x0000000705057291 */ /* 0x002fe2000f8ec0ff */
[----:B------:R-:W1:Y:S11]  /*05a0*/  FENCE.VIEW.ASYNC.S ;  /* 0x00000000000073c6 */ /* 0x000e760000000000 */
[----:B-1----:R1:W3:Y:S01]  /*05b0*/  SYNCS.EXCH.64 URZ, [UR5], UR10 ;  /* 0x0000000a05ff75b2 */ /* 0x0022e20008000100 */
[----:B------:R1:W4:Y:S01]  /*05c0*/  SYNCS.EXCH.64 URZ, [UR5+0x38], UR10 ;  /* 0x0000380a05ff75b2 */ /* 0x0003220008000100 */
[----:B------:R1:W1:Y:S01]  /*05d0*/  SYNCS.EXCH.64 URZ, [UR5+0x8], UR10 ;  /* 0x0000080a05ff75b2 */ /* 0x0002620008000100 */
        /* <DEDUP_REMOVED lines=11> */
[----:B------:R-:W-:Y:S01]  /*0690*/  NOP ;  /* 0x0000000000007918 */ /* 0x000fe20000000000 */
.L_x_9:
[----:B------:R-:W2:Y:S01]  /*06a0*/  SHFL.IDX PT, R2, R173, RZ, 0x1f ;  /* 0x00001fffad027589 */ /* 0x000ea200000e0000 */
[----:B------:R-:W-:Y:S01]  /*06b0*/  NOP ;  /* 0x0000000000007918 */ /* 0x000fe20000000000 */
[----:B--2---:R-:W-:-:S13]  /*06c0*/  ISETP.NE.AND P0, PT, R2, 0x1, PT ;  /* 0x000000010200780c */ /* 0x004fda0003f05270 */
[----:B------:R-:W-:Y:S05]  /*06d0*/  @P0 BRA `(.L_x_10) ;  /* 0x0000000000580947 */ /* 0x000fea0003800000 */
[----:B------:R-:W2:Y:S01]  /*06e0*/  S2UR UR7, SR_CgaCtaId ;  /* 0x00000000000779c3 */ /* 0x000ea20000008800 */
[----:B------:R-:W-:Y:S01]  /*06f0*/  UMOV UR9, 0x400 ;  /* 0x0000040000097882 */ /* 0x000fe20000000000 */
[----:B-1----:R-:W-:Y:S01]  /*0700*/  UMOV UR5, 0x20 ;  /* 0x0000002000057882 */ /* 0x002fe20000000000 */
[----:B------:R-:W-:Y:S01]  /*0710*/  UMOV UR4, 0x80 ;  /* 0x0000008000047882 */ /* 0x000fe20000000000 */
[----:B------:R-:W-:-:S04]  /*0720*/  UIADD3 UR10, UPT, UPT, -UR5, 0x100000, URZ ;  /* 0x00100000050a7890 */ /* 0x000fc8000fffe1ff */
[----:B------:R-:W-:Y:S02]  /*0730*/  USHF.L.U32 UR11, UR10, 0xb, URZ ;  /* 0x0000000b0a0b7899 */ /* 0x000fe400080006ff */
[----:B------:R-:W-:Y:S02]  /*0740*/  USHF.L.U32 UR10, UR10, 0x1, URZ ;  /* 0x000000010a0a7899 */ /* 0x000fe400080006ff */
[----:B------:R-:W-:-:S04]  /*0750*/  UIADD3 UR4, UPT, UPT, -UR4, 0x100000, URZ ;  /* 0x0010000004047890 */ /* 0x000fc8000fffe1ff */
[----:B------:R-:W-:Y:S02]  /*0760*/  USHF.L.U32 UR5, UR4, 0xb, URZ ;  /* 0x0000000b04057899 */ /* 0x000fe400080006ff */
[----:B------:R-:W-:Y:S01]  /*0770*/  USHF.L.U32 UR4, UR4, 0x1, URZ ;  /* 0x0000000104047899 */ /* 0x000fe200080006ff */
[----:B------:R-:W-:Y:S01]  /*0780*/  ELECT P0, URZ, PT ;  /* 0x0000000000ff782f */ /* 0x000fe20003800000 */
[----:B--2---:R-:W-:Y:S01]  /*0790*/  ULEA UR7, UR7, UR9, 0x18 ;  /* 0x0000000907077291 */ /* 0x004fe2000f8ec0ff */
[----:B------:R-:W1:Y:S11]  /*07a0*/  FENCE.VIEW.ASYNC.S ;  /* 0x00000000000073c6 */ /* 0x000e760000000000 */
[----:B-1----:R2:W1:Y:S01]  /*07b0*/  SYNCS.EXCH.64 URZ, [UR7+0x70], UR10 ;  /* 0x0000700a07ff75b2 */ /* 0x0024620008000100 */
[----:B------:R2:W1:Y:S01]  /*07c0*/  SYNCS.EXCH.64 URZ, [UR7+0x90], UR4 ;  /* 0x0000900407ff75b2 */ /* 0x0004620008000100 */
[----:B------:R2:W1:Y:S01]  /*07d0*/  SYNCS.EXCH.64 URZ, [UR7+0x78], UR10 ;  /* 0x0000780a07ff75b2 */ /* 0x0004620008000100 */
[----:B------:R2:W1:Y:S01]  /*07e0*/  SYNCS.EXCH.64 URZ, [UR7+0x98], UR4 ;  /* 0x0000980407ff75b2 */ /* 0x0004620008000100 */
[----:B------:R2:W1:Y:S01]  /*07f0*/  SYNCS.EXCH.64 URZ, [UR7+0x80], UR10 ;  /* 0x0000800a07ff75b2 */ /* 0x0004620008000100 */
[----:B------:R2:W1:Y:S01]  /*0800*/  SYNCS.EXCH.64 URZ, [UR7+0xa0], UR4 ;  /* 0x0000a00407ff75b2 */ /* 0x0004620008000100 */
[----:B------:R2:W1:Y:S01]  /*0810*/  SYNCS.EXCH.64 URZ, [UR7+0x88], UR10 ;  /* 0x0000880a07ff75b2 */ /* 0x0004620008000100 */
[----:B------:R2:W1:Y:S02]  /*0820*/  SYNCS.EXCH.64 URZ, [UR7+0xa8], UR4 ;  /* 0x0000a80407ff75b2 */ /* 0x0004640008000100 */
[----:B--2---:R-:W-:Y:S01]  /*0830*/  NOP ;  /* 0x0000000000007918 */ /* 0x004fe20000000000 */
.L_x_10:
[----:B------:R-:W2:Y:S01]  /*0840*/  SHFL.IDX PT, R2, R173, RZ, 0x1f ;  /* 0x00001fffad027589 */ /* 0x000ea200000e0000 */
[----:B------:R-:W-:Y:S01]  /*0850*/  NOP ;  /* 0x0000000000007918 */ /* 0x000fe20000000000 */
[----:B--2---:R-:W-:-:S13]  /*0860*/  ISETP.NE.AND P0, PT, R2, 0x3, PT ;  /* 0x000000030200780c */ /* 0x004fda0003f05270 */
[----:B------:R-:W-:Y:S05]  /*0870*/  @P0 BRA `(.L_x_11) ;  /* 0x0000000000300947 */ /* 0x000fea0003800000 */
[----:B-1----:R-:W1:Y:S01]  /*0880*/  S2UR UR5, SR_CgaCtaId ;  /* 0x00000000000579c3 */ /* 0x002e620000008800 */
        /* <DEDUP_REMOVED lines=8> */
[----:B-1----:R2:W1:Y:S01]  /*0910*/  SYNCS.EXCH.64 URZ, [UR5+0xb0], UR10 ;  /* 0x0000b00a05ff75b2 */ /* 0x0024620008000100 */
[----:B------:R2:W1:Y:S02]  /*0920*/  SYNCS.EXCH.64 URZ, [UR5+0xb8], UR10 ;  /* 0x0000b80a05ff75b2 */ /* 0x0004640008000100 */
[----:B--2---:R-:W-:Y:S01]  /*0930*/  NOP ;  /* 0x0000000000007918 */ /* 0x004fe20000000000 */
.L_x_11:
[----:B------:R-:W2:Y:S01]  /*0940*/  SHFL.IDX PT, R2, R173, RZ, 0x1f ;  /* 0x00001fffad027589 */ /* 0x000ea200000e0000 */
[----:B------:R-:W-:Y:S01]  /*0950*/  NOP ;  /* 0x0000000000007918 */ /* 0x000fe20000000000 */
[----:B--2---:R-:W-:-:S13]  /*0960*/  ISETP.NE.AND P0, PT, R2, 0x4, PT ;  /* 0x000000040200780c */ /* 0x004fda0003f05270 */
[----:B------:R-:W-:Y:S05]  /*0970*/  @P0 BRA `(.L_x_12) ;  /* 0x00000000004c0947 */ /* 0x000fea0003800000 */
[----:B-1----:R-:W1:Y:S01]  /*0980*/  S2UR UR5, SR_CgaCtaId ;  /* 0x00000000000579c3 */ /* 0x002e620000008800 */
[----:B------:R-:W-:Y:S01]  /*0990*/  UMOV UR9, 0x100 ;  /* 0x0000010000097882 */ /* 0x000fe20000000000 */
[----:B------:R-:W-:Y:S01]  /*09a0*/  UMOV UR7, 0x400 ;  /* 0x0000040000077882 */ /* 0x000fe20000000000 */
[----:B------:R-:W-:Y:S01]  /*09b0*/  USEL UR9, UR9, 0xe0, UP2 ;  /* 0x000000e009097887 */ /* 0x000fe20009000000 */
[----:B------:R-:W-:Y:S01]  /*09c0*/  UMOV UR4, 0x1 ;  /* 0x0000000100047882 */ /* 0x000fe20000000000 */
[----:B------:R-:W-:Y:S01]  /*09d0*/  ELECT P0, URZ, PT ;  /* 0x0000000000ff782f */ /* 0x000fe20003800000 */
[----:B------:R-:W-:-:S04]  /*09e0*/  UIADD3 UR10, UPT, UPT, -UR4, 0x100000, URZ ;  /* 0x00100000040a7890 */ /* 0x000fc8000fffe1ff */
[----:B------:R-:W-:Y:S02]  /*09f0*/  USHF.L.U32 UR11, UR10, 0xb, URZ ;  /* 0x0000000b0a0b7899 */ /* 0x000fe400080006ff */
[----:B------:R-:W-:Y:S02]  /*0a00*/  USHF.L.U32 UR10, UR10, 0x1, URZ ;  /* 0x000000010a0a7899 */ /* 0x000fe400080006ff */
[----:B------:R-:W-:-:S04]  /*0a10*/  UIADD3 UR12, UPT, UPT, -UR9, 0x100000, URZ ;  /* 0x00100000090c7890 */ /* 0x000fc8000fffe1ff */
[----:B------:R-:W-:Y:S02]  /*0a20*/  USHF.L.U32 UR13, UR12, 0xb, URZ ;  /* 0x0000000b0c0d7899 */ /* 0x000fe400080006ff */
[----:B------:R-:W-:Y:S02]  /*0a30*/  USHF.L.U32 UR12, UR12, 0x1, URZ ;  /* 0x000000010c0c7899 */ /* 0x000fe400080006ff */
[----:B-1----:R-:W-:Y:S01]  /*0a40*/  ULEA UR5, UR5, UR7, 0x18 ;  /* 0x0000000705057291 */ /* 0x002fe2000f8ec0ff */
[----:B------:R-:W1:Y:S11]  /*0a50*/  FENCE.VIEW.ASYNC.S ;  /* 0x00000000000073c6 */ /* 0x000e760000000000 */
[----:B-1----:R2:W1:Y:S01]  /*0a60*/  SYNCS.EXCH.64 URZ, [UR5+0xc0], UR10 ;  /* 0x0000c00a05ff75b2 */ /* 0x0024620008000100 */
[----:B------:R2:W1:Y:S01]  /*0a70*/  SYNCS.EXCH.64 URZ, [UR5+0xd0], UR12 ;  /* 0x0000d00c05ff75b2 */ /* 0x0004620008000100 */
[----:B------:R2:W1:Y:S01]  /*0a80*/  SYNCS.EXCH.64 URZ, [UR5+0xc8], UR10 ;  /* 0x0000c80a05ff75b2 */ /* 0x0004620008000100 */
[----:B------:R2:W1:Y:S02]  /*0a90*/  SYNCS.EXCH.64 URZ, [UR5+0xd8], UR12 ;  /* 0x0000d80c05ff75b2 */ /* 0x0004640008000100 */
[----:B--2---:R-:W-:Y:S01]  /*0aa0*/  NOP ;  /* 0x0000000000007918 */ /* 0x004fe20000000000 */
.L_x_12:
        /* <DEDUP_REMOVED lines=20> */
[----:B------:R2:W1:Y:S02]  /*0bf0*/  SYNCS.EXCH.64 URZ, [UR7+0xf8], UR4 ;  /* 0x0000f80407ff75b2 */ /* 0x0004640008000100 */
[----:B--2---:R-:W-:Y:S01]  /*0c00*/  NOP ;  /* 0x0000000000007918 */ /* 0x004fe20000000000 */
.L_x_13:
        /* <DEDUP_REMOVED lines=18> */
.L_x_14:
[----:B-1----:R-:W1:Y:S01]  /*0d30*/  S2UR UR5, SR_CTAID.X ;  /* 0x00000000000579c3 */ /* 0x002e620000002500 */
[----:B------:R-:W-:-:S05]  /*0d40*/  CS2R.32 R170, SR_CgaSize ;  /* 0x0000000000aa7805 */ /* 0x000fca0000008a00 */
[----:B------:R-:W-:-:S05]  /*0d50*/  IMAD R170, R170, -0xa0, RZ ;  /* 0xffffff60aaaa7824 */ /* 0x000fca00078e02ff */
[----:B------:R-:W-:-:S14]  /*0d60*/  R2UR UR9, R170 ;  /* 0x00000000aa0972ca */ /* 0x000fdc00000e0000 */
[----:B------:R-:W2:Y:S01]  /*0d70*/  LDCU UR9, c[0x0][UR9+0x2b0] ;  /* 0x00005600090977ac */ /* 0x000ea20008000800 */
[----:B------:R-:W-:Y:S01]  /*0d80*/  NOP ;  /* 0x0000000000007918 */ /* 0x000fe20000000000 */
[----:B------:R-:W-:-:S05]  /*0d90*/  CS2R.32 R170, SR_CgaSize ;  /* 0x0000000000aa7805 */ /* 0x000fca0000008a00 */
[----:B------:R-:W-:-:S05]  /*0da0*/  IMAD R170, R170, -0xa0, RZ ;  /* 0xffffff60aaaa7824 */ /* 0x000fca00078e02ff */
[----:B------:R-:W-:-:S14]  /*0db0*/  R2UR UR7, R170 ;  /* 0x00000000aa0772ca */ /* 0x000fdc00000e0000 */
[----:B------:R-:W3:Y:S01]  /*0dc0*/  LDCU UR7, c[0x0][UR7+0x2b4] ;  /* 0x00005680070777ac */ /* 0x000ee20008000800 */
[----:B------:R-:W4:Y:S08]  /*0dd0*/  S2UR UR4, SR_CTAID.Y ;  /* 0x00000000000479c3 */ /* 0x000f300000002600 */
[----:B------:R-:W3:Y:S01]  /*0de0*/  LDC R9, c[0x0][0xb24] ;  /* 0x0002c900ff097b82 */ /* 0x000ee20000000800 */
[----:B-1----:R-:W-:-:S02]  /*0df0*/  I2FP.F32.U32 R5, UR5 ;  /* 0x0000000500057c45 */ /* 0x002fc40008201000 */
[----:B------:R-:W-:-:S05]  /*0e00*/  CS2R.32 R3, SR_CgaSize ;  /* 0x0000000000037805 */ /* 0x000fca0000008a00 */
[----:B------:R-:W-:-:S06]  /*0e10*/  IMAD R3, R3, -0xa0, RZ ;  /* 0xffffff6003037824 */ /* 0x000fcc00078e02ff */
[----:B------:R-:W1:Y:S01]  /*0e20*/  LDC R3, c[0x0][R3+0x2a0] ;  /* 0x0000a80003037b82 */ /* 0x000e620000000800 */
[----:B------:R-:W-:Y:S01]  /*0e30*/  MOV R21, UR5 ;  /* 0x0000000500157c02 */ /* 0x000fe20008000f00 */
[----:B--2---:R-:W-:Y:S01]  /*0e40*/  FMUL R5, R5, UR9 ;  /* 0x0000000905057c20 */ /* 0x004fe20008400000 */
[----:B----4-:R-:W-:Y:S02]  /*0e50*/  I2FP.F32.U32 R4, UR4 ;  /* 0x0000000400047c45 */ /* 0x010fe40008201000 */
[----:B------:R-:W-:-:S05]  /*0e60*/  CS2R.32 R2, SR_CgaSize ;  /* 0x0000000000027805 */ /* 0x000fca0000008a00 */
[----:B------:R-:W-:-:S06]  /*0e70*/  IMAD R2, R2, -0xa0, RZ ;  /* 0xffffff6002027824 */ /* 0x000fcc00078e02ff */
[----:B------:R-:W2:Y:S01]  /*0e80*/  LDC R2, c[0x0][R2+0x2a4] ;  /* 0x0000a90002027b82 */ /* 0x000ea20000000800 */
[----:B------:R-:W4:Y:S01]  /*0e90*/  F2I.U32.TRUNC.NTZ R170, R5 ;  /* 0x0000000500aa7305 */ /* 0x000f22000020f000 */
[----:B------:R-:W-:Y:S01]  /*0ea0*/  MOV R20, UR4 ;  /* 0x0000000400147c02 */ /* 0x000fe20008000f00 */
[----:B---3--:R-:W-:-:S05]  /*0eb0*/  FMUL R4, R4, UR7 ;  /* 0x0000000704047c20 */ /* 0x008fca0008400000 */
[----:B------:R-:W-:Y:S01]  /*0ec0*/  BAR.SYNC.DEFER_BLOCKING 0x0 ;  /* 0x0000000000007b1d */ /* 0x000fe20000010000 */
[----:B------:R-:W-:-:S05]  /*0ed0*/  ISETP.GE.AND P0, PT, R9, 0x1, PT ;  /* 0x000000010900780c */ /* 0x000fca0003f06270 */
[----:B------:R-:W3:Y:S02]  /*0ee0*/  F2I.U32.TRUNC.NTZ R147, R4 ;  /* 0x0000000400937305 */ /* 0x000ee4000020f000 */
[----:B------:R-:W2:Y:S01]  /*0ef0*/  S2UR UR36, SR_CTAID.Z ;  /* 0x00000000002479c3 */ /* 0x000ea20000002700 */
[----:B----4-:R-:W-:-:S05]  /*0f00*/  IADD3 R170, PT, PT, -R170, RZ, RZ ;  /* 0x000000ffaaaa7210 */ /* 0x010fca0007ffe1ff */
[----:B-1----:R-:W-:Y:S01]  /*0f10*/  IMAD R170, R3, R170, UR5 ;  /* 0x0000000503aa7e24 */ /* 0x002fe2000f8e02aa */
[----:B---3--:R-:W-:-:S05]  /*0f20*/  IADD3 R147, PT, PT, -R147, RZ, RZ ;  /* 0x000000ff93937210 */ /* 0x008fca0007ffe1ff */
[----:B--2---:R-:W-:Y:S01]  /*0f30*/  IMAD R147, R2, R147, UR4 ;  /* 0x0000000402937e24 */ /* 0x004fe2000f8e0293 */
[----:B------:R-:W-:Y:S06]  /*0f40*/  @!P0 BRA `(.L_x_15) ;  /* 0x0000000000b88947 */ /* 0x000fec0003800000 */
[----:B------:R-:W1:Y:S01]  /*0f50*/  LDC.64 R4, c[0x0][0xb18] ;  /* 0x0002c600ff047b82 */ /* 0x000e620000000a00 */
[----:B------:R-:W-:-:S07]  /*0f60*/  ISETP.NE.AND P0, PT, R9, 0x1, PT ;  /* 0x000000010900780c */ /* 0x000fce0003f05270 */
[----:B------:R-:W2:Y:S08]  /*0f70*/  LDC R10, c[0x0][0xb0c] ;  /* 0x0002c300ff0a7b82 */ /* 0x000eb00000000800 */
[----:B------:R-:W3:Y:S08]  /*0f80*/  LDC R11, c[0x0][0x370] ;  /* 0x0000dc00ff0b7b82 */ /* 0x000ef00000000800 */
[----:B------:R-:W4:Y:S01]  /*0f90*/  LDC R12, c[0x0][0x374] ;  /* 0x0000dd00ff0c7b82 */ /* 0x000f220000000800 */
[----:B-1----:R-:W-:-:S07]  /*0fa0*/  ISETP.NE.AND P1, PT, R4, 0x1, PT ;  /* 0x000000010400780c */ /* 0x002fce0003f25270 */
[----:B------:R-:W3:Y:S01]  /*0fb0*/  LDC.64 R6, c[0x0][0xb10] ;  /* 0x0002c400ff067b82 */ /* 0x000ee20000000a00 */
[----:B--2---:R-:W-:-:S07]  /*0fc0*/  ISETP.NE.AND P2, PT, R10, 0x1, PT ;  /* 0x000000010a00780c */ /* 0x004fce0003f45270 */
[----:B------:R-:W1:Y:S08]  /*0fd0*/  LDC R8, c[0x0][0xb20] ;  /* 0x0002c800ff087b82 */ /* 0x000e700000000800 */
[----:B------:R-:W2:Y:S01]  /*0fe0*/  LDC.64 R2, c[0x0][0xb28] ;  /* 0x0002ca00ff027b82 */ /* 0x000ea20000000a00 */
[----:B----4-:R-:W-:-:S04]  /*0ff0*/  IMAD.HI.U32 R13, R12, R5, RZ ;  /* 0x000000050c0d7227 */ /* 0x010fc800078e00ff */
[----:B------:R-:W-:-:S04]  /*1000*/  IMAD.HI.U32 R5, R20, R5, RZ ;  /* 0x0000000514057227 */ /* 0x000fc800078e00ff */
[----:B---3--:R-:W-:-:S04]  /*1010*/  IMAD.HI.U32 R14, R11, R6, RZ ;  /* 0x000000060b0e7227 */ /* 0x008fc800078e00ff */
[C---:B------:R-:W-:Y:S01]  /*1020*/  IMAD.HI.U32 R16, R21.reuse, R6, RZ ;  /* 0x0000000615107227 */ /* 0x040fe200078e00ff */
[-C--:B------:R-:W-:Y:S02]  /*1030*/  @P2 SHF.R.U32.HI R11, RZ, R7.reuse, R14 ;  /* 0x00000007ff0b2219 */ /* 0x080fe4000001160e */
[-C--:B-1----:R-:W-:Y:S02]  /*1040*/  @P1 SHF.R.U32.HI R12, RZ, R8.reuse, R13 ;  /* 0x00000008ff0c1219 */ /* 0x082fe4000001160d */
[----:B------:R-:W-:Y:S02]  /*1050*/  SHF.R.U32.HI R5, RZ, R8, R5 ;  /* 0x00000008ff057219 */ /* 0x000fe40000011605 */
[----:B------:R-:W-:Y:S02]  /*1060*/  SHF.R.U32.HI R16, RZ, R7, R16 ;  /* 0x00000007ff107219 */ /* 0x000fe40000011610 */
[----:B------:R-:W-:Y:S01]  /*1070*/  SEL R5, R20, R5, !P1 ;  /* 0x0000000514057207 */ /* 0x000fe20004800000 */
[----:B--2---:R-:W-:Y:S01]  /*1080*/  IMAD.HI.U32 R14, R12, R2, RZ ;  /* 0x000000020c0e7227 */ /* 0x004fe200078e00ff */
[----:B------:R-:W-:-:S02]  /*1090*/  SEL R7, R21, R16, !P2 ;  /* 0x0000001015077207 */ /* 0x000fc40005000000 */
[----:B------:R-:W-:Y:S01]  /*10a0*/  IADD3 R13, PT, PT, -R5, RZ, RZ ;  /* 0x000000ff050d7210 */ /* 0x000fe20007ffe1ff */
[----:B------:R-:W-:Y:S01]  /*10b0*/  IMAD.HI.U32 R6, R11, R2, RZ ;  /* 0x000000020b067227 */ /* 0x000fe200078e00ff */
[----:B------:R-:W-:-:S03]  /*10c0*/  @P0 SHF.R.U32.HI R12, RZ, R3, R14 ;  /* 0x00000003ff0c0219 */ /* 0x000fc6000001160e */
[----:B------:R-:W-:Y:S01]  /*10d0*/  IMAD R13, R4, R13, R20 ;  /* 0x0000000d040d7224 */ /* 0x000fe200078e0214 */
[----:B------:R-:W-:Y:S01]  /*10e0*/  @P0 SHF.R.U32.HI R11, RZ, R3, R6 ;  /* 0x00000003ff0b0219 */ /* 0x000fe20000011606 */
[----:B------:R-:W-:-:S04]  /*10f0*/  IMAD R12, R12, R9, RZ ;  /* 0x000000090c0c7224 */ /* 0x000fc800078e02ff */
[----:B------:R-:W-:Y:S01]  /*1100*/  IMAD R6, R11, R9, RZ ;  /* 0x000000090b067224 */ /* 0x000fe200078e02ff */
[----:B------:R-:W-:-:S04]  /*1110*/  ISETP.GE.AND P1, PT, R5, R12, PT ;  /* 0x0000000c0500720c */ /* 0x000fc80003f26270 */
[----:B------:R-:W-:Y:S01]  /*1120*/  ISETP.GE.OR P1, PT, R7, R6, P1 ;  /* 0x000000060700720c */ /* 0x000fe20000f26670 */
[----:B------:R-:W-:-:S05]  /*1130*/  IMAD.HI.U32 R6, R5, R2, RZ ;  /* 0x0000000205067227 */ /* 0x000fca00078e00ff */
[----:B------:R-:W-:-:S04]  /*1140*/  SHF.R.U32.HI R6, RZ, R3, R6 ;  /* 0x00000003ff067219 */ /* 0x000fc80000011606 */
[----:B------:R-:W-:-:S03]  /*1150*/  SEL R6, R5, R6, !P0 ;  /* 0x0000000605067207 */ /* 0x000fc60004000000 */
[----:B------:R-:W-:Y:S01]  /*1160*/  @!P1 IMAD.HI.U32 R8, R7, R2, RZ ;  /* 0x0000000207089227 */ /* 0x000fe200078e00ff */
[----:B------:R-:W-:-:S04]  /*1170*/  IADD3 R2, PT, PT, -R6, RZ, RZ ;  /* 0x000000ff06027210 */ /* 0x000fc80007ffe1ff */
[----:B------:R-:W-:Y:S01]  /*1180*/  @!P1 SHF.R.U32.HI R8, RZ, R3, R8 ;  /* 0x00000003ff089219 */ /* 0x000fe20000011608 */
[----:B------:R-:W-:-:S03]  /*1190*/  IMAD R2, R9, R2, R5 ;  /* 0x0000000209027224 */ /* 0x000fc600078e0205 */
[----:B------:R-:W-:-:S05]  /*11a0*/  @!P1 SEL R3, R7, R8, !P0 ;  /* 0x0000000807039207 */ /* 0x000fca0004000000 */
[--C-:B------:R-:W-:Y:S02]  /*11b0*/  @!P1 IMAD.IADD R6, R6, 0x1, -R3.reuse ;  /* 0x0000000106069824 */ /* 0x100fe400078e0a03 */
[----:B------:R-:W-:Y:S01]  /*11c0*/  @!P1 IMAD R3, R2, R11, R3 ;  /* 0x0000000b02039224 */ /* 0x000fe200078e0203 */
[----:B------:R-:W-:Y:S01]  /*11d0*/  IADD3 R2, PT, PT, -R7, RZ, RZ ;  /* 0x000000ff07027210 */ /* 0x000fe20007ffe1ff */
[----:B------:R-:W-:Y:S02]  /*11e0*/  @!P1 IMAD R5, R6, R9, R7 ;  /* 0x0000000906059224 */ /* 0x000fe400078e0207 */
[----:B------:R-:W-:Y:S02]  /*11f0*/  @!P1 IMAD.MOV.U32 R7, RZ, RZ, R3 ;  /* 0x000000ffff079224 */ /* 0x000fe400078e0003 */
[----:B------:R-:W-:Y:S02]  /*1200*/  IMAD R2, R10, R2, R21 ;  /* 0x000000020a027224 */ /* 0x000fe400078e0215 */
[----:B------:R-:W-:-:S02]  /*1210*/  IMAD R20, R5, R4, R13 ;  /* 0x0000000405147224 */ /* 0x000fc400078e020d */
[----:B------:R-:W-:Y:S02]  /*1220*/  IMAD R21, R7, R10, R2 ;  /* 0x0000000a07157224 */ /* 0x000fe400078e0202 */
.L_x_15:
[----:B------:R-:W1:Y:S01]  /*1230*/  LDCU UR4, c[0x0][0xb30] ;  /* 0x00016600ff0477ac */ /* 0x000e620008000800 */
[----:B------:R-:W2:Y:S08]  /*1240*/  S2UR UR37, SR_CgaCtaId ;  /* 0x00000000002579c3 */ /* 0x000eb00000008800 */
[----:B------:R-:W3:Y:S01]  /*1250*/  LDC R72, c[0x0][0xb24] ;  /* 0x0002c900ff487b82 */ /* 0x000ee20000000800 */
[----:B-1----:R-:W-:-:S09]  /*1260*/  UISETP.NE.AND UP1, UPT, UR4, 0x1, UPT ;  /* 0x000000010400788c */ /* 0x002fd2000bf25270 */
[----:B--2---:R-:W-:Y:S05]  /*1270*/  BRA.U UP1, `(.L_x_16) ;  /* 0x0000000101407547 */ /* 0x004fea000b800000 */
[----:B------:R-:W1:Y:S08]  /*1280*/  LDC.64 R4, c[0x0][0xb10] ;  /* 0x0002c400ff047b82 */ /* 0x000e700000000a00 */
[----:B------:R-:W2:Y:S08]  /*1290*/  LDC.64 R2, c[0x0][0xb18] ;  /* 0x0002c600ff027b82 */ /* 0x000eb00000000a00 */
[----:B------:R-:W4:Y:S08]  /*12a0*/  LDC R6, c[0x0][0xb20] ;  /* 0x0002c800ff067b82 */ /* 0x000f300000000800 */
[----:B------:R-:W3:Y:S01]  /*12b0*/  LDC R8, c[0x0][0xb0c] ;  /* 0x0002c300ff087b82 */ /* 0x000ee20000000800 */
[----:B-1----:R-:W-:-:S05]  /*12c0*/  IMAD.HI.U32 R4, R21, R4, RZ ;  /* 0x0000000415047227 */ /* 0x002fca00078e00ff */
[----:B------:R-:W-:Y:S01]  /*12d0*/  SHF.R.U32.HI R4, RZ, R5, R4 ;  /* 0x00000005ff047219 */ /* 0x000fe20000011604 */
[----:B--2---:R-:W-:Y:S01]  /*12e0*/  IMAD.HI.U32 R3, R20, R3, RZ ;  /* 0x0000000314037227 */ /* 0x004fe200078e00ff */
[----:B------:R-:W-:-:S04]  /*12f0*/  ISETP.NE.AND P0, PT, R2, 0x1, PT ;  /* 0x000000010200780c */ /* 0x000fc80003f05270 */
[----:B----4-:R-:W-:-:S04]  /*1300*/  SHF.R.U32.HI R3, RZ, R6, R3 ;  /* 0x00000006ff037219 */ /* 0x010fc80000011603 */
[----:B------:R-:W-:Y:S02]  /*1310*/  SEL R3, R20, R3, !P0 ;  /* 0x0000000314037207 */ /* 0x000fe40004000000 */
[----:B---3--:R-:W-:-:S04]  /*1320*/  ISETP.NE.AND P1, PT, R8, 0x1, PT ;  /* 0x000000010800780c */ /* 0x008fc80003f25270 */
[----:B------:R-:W-:-:S05]  /*1330*/  SEL R4, R21, R4, !P1 ;  /* 0x0000000415047207 */ /* 0x000fca0004800000 */
[----:B------:R-:W-:Y:S02]  /*1340*/  IMAD.IADD R5, R3, 0x1, -R4 ;  /* 0x0000000103057824 */ /* 0x000fe400078e0a04 */
[----:B------:R-:W-:Y:S02]  /*1350*/  IMAD.IADD R3, R4, 0x1, -R3 ;  /* 0x0000000104037824 */ /* 0x000fe400078e0a03 */
[----:B------:R-:W-:Y:S02]  /*1360*/  IMAD R21, R5, R8, R21 ;  /* 0x0000000805157224 */ /* 0x000fe400078e0215 */
[----:B------:R-:W-:-:S07]  /*1370*/  IMAD R20, R3, R2, R20 ;  /* 0x0000000203147224 */ /* 0x000fce00078e0214 */
.L_x_16:
[----:B------:R-:W-:Y:S01]  /*1380*/  BAR.SYNC.DEFER_BLOCKING 0x0 ;  /* 0x0000000000007b1d */ /* 0x000fe20000010000 */
[----:B------:R-:W-:Y:S01]  /*1390*/  UISETP.NE.AND UP1, UPT, UR8, 0x2, UPT ;  /* 0x000000020800788c */ /* 0x000fe2000bf25270 */
[----:B------:R-:W-:Y:S02]  /*13a0*/  ISETP.NE.OR P5, PT, R0, 0x2, !P5 ;  /* 0x000000020000780c */ /* 0x000fe40006fa5670 */
[----:B------:R-:W-:-:S06]  /*13b0*/  LOP3.LUT R2, R185, 0x1f, RZ, 0xc0, !PT ;  /* 0x0000001fb9027812 */ /* 0x000fcc00078ec0ff */
[----:B------:R-:W-:Y:S05]  /*13c0*/  BRA.U UP1, `(.L_x_17) ;  /* 0x0000001101c87547 */ /* 0x000fea000b800000 */
[----:B------:R-:W1:Y:S01]  /*13d0*/  LDCU UR13, c[0x0][0x38c] ;  /* 0x00007180ff0d77ac */ /* 0x000e620008000800 */
[----:B------:R-:W2:Y:S01]  /*13e0*/  LDC R9, c[0x0][0x370] ;  /* 0x0000dc00ff097b82 */ /* 0x000ea20000000800 */
[----:B------:R-:W-:Y:S01]  /*13f0*/  PLOP3.LUT P1, PT, PT, PT, UP2, 0x80, 0x8 ;  /* 0x000000000008781c */ /* 0x000fe20003f2f028 */
[----:B------:R-:W-:Y:S01]  /*1400*/  IMAD.MOV.U32 R15, RZ, RZ, 0x1 ;  /* 0x00000001ff0f7424 */ /* 0x000fe200078e00ff */
[----:B------:R-:W-:Y:S01]  /*1410*/  ISETP.EQ.OR P4, PT, R2, RZ, P5 ;  /* 0x000000ff0200720c */ /* 0x000fe20002f82670 */
[----:B------:R-:W-:Y:S01]  /*1420*/  IMAD.MOV.U32 R14, RZ, RZ, RZ ;  /* 0x000000ffff0e7224 */ /* 0x000fe200078e00ff */
[----:B------:R-:W-:Y:S02]  /*1430*/  PLOP3.LUT P1, PT, P1, PT, PT, 0x8, 0x80 ;  /* 0x000000000080781c */ /* 0x000fe40000f2e170 */
[----:B------:R-:W-:Y:S01]  /*1440*/  CS2R R12, SRZ ;  /* 0x00000000000c7805 */ /* 0x000fe2000001ff00 */
[----:B------:R-:W-:Y:S01]  /*1450*/  IMAD.MOV.U32 R10, RZ, RZ, 0x1 ;  /* 0x00000001ff0a7424 */ /* 0x000fe200078e00ff */
[----:B------:R-:W4:Y:S01]  /*1460*/  LDC R0, c[0x0][0x374] ;  /* 0x0000dd00ff007b82 */ /* 0x000f220000000800 */
[----:B------:R-:W2:Y:S01]  /*1470*/  LDCU.64 UR22, c[0x0][0x348] ;  /* 0x00006900ff1677ac */ /* 0x000ea20008000a00 */
[----:B------:R-:W-:Y:S01]  /*1480*/  UMOV UR6, URZ ;  /* 0x000000ff00067c82 */ /* 0x000fe20008000000 */
[----:B-1----:R-:W-:-:S04]  /*1490*/  UIADD3 UR5, UPT, UPT, UR13, 0x3f, URZ ;  /* 0x0000003f0d057890 */ /* 0x002fc8000fffe0ff */
[----:B------:R-:W-:-:S04]  /*14a0*/  USHF.R.S32.HI UR4, URZ, 0x1f, UR5 ;  /* 0x0000001fff047899 */ /* 0x000fc80008011405 */
[----:B------:R-:W-:-:S04]  /*14b0*/  ULEA.HI UR4, UR4, UR5, URZ, 0x6 ;  /* 0x0000000504047291 */ /* 0x000fc8000f8f30ff */
[----:B------:R-:W-:Y:S02]  /*14c0*/  USHF.R.S32.HI UR15, URZ, 0x6, UR4 ;  /* 0x00000006ff0f7899 */ /* 0x000fe40008011404 */
[----:B------:R-:W-:Y:S02]  /*14d0*/  UIADD3 UR4, UPT, UPT, UR13, -0x1, URZ ;  /* 0xffffffff0d047890 */ /* 0x000fe4000fffe0ff */
[----:B------:R-:W-:Y:S02]  /*14e0*/  UISETP.LT.U32.AND UP0, UPT, UR15, 0x7, UPT ;  /* 0x000000070f00788c */ /* 0x000fe4000bf01070 */
[----:B------:R-:W-:Y:S02]  /*14f0*/  UISETP.GE.U32.AND UP1, UPT, UR4, -0x7f, UPT ;  /* 0xffffff810400788c */ /* 0x000fe4000bf26070 */
[----:B------:R-:W-:Y:S02]  /*1500*/  USEL UR14, UR15, 0x7, UP0 ;  /* 0x000000070f0e7887 */ /* 0x000fe40008000000 */
[----:B------:R-:W-:-:S02]  /*1510*/  UIADD3 UR13, UPT, UPT, UR13, 0x7e, URZ ;  /* 0x0000007e0d0d7890 */ /* 0x000fc4000fffe0ff */
[----:B------:R-:W-:Y:S02]  /*1520*/  UIADD3 UR5, UPT, UPT, UR14, -0x1, URZ ;  /* 0xffffffff0e057890 */ /* 0x000fe4000fffe0ff */
[----:B------:R-:W-:-:S03]  /*1530*/  UIADD3 UR7, UPT, UPT, UR15, -UR14, URZ ;  /* 0x8000000e0f077290 */ /* 0x000fc6000fffe0ff */
[----:B------:R-:W-:-:S04]  /*1540*/  @UP1 UIADD3 UR5, UPT, UPT, UR14, URZ, URZ ;  /* 0x000000ff0e051290 */ /* 0x000fc8000fffe0ff */
[----:B--2---:R-:W-:-:S12]  /*1550*/  UIADD3 UR5, UPT, UPT, UR5, 0x1, URZ ;  /* 0x0000000105057890 */ /* 0x004fd8000fffe0ff */
.L_x_35:
[----:B------:R-:W-:Y:S01]  /*1560*/  UISETP.NE.AND UP0, UPT, UR37, URZ, UPT ;  /* 0x000000ff2500728c */ /* 0x000fe2000bf05270 */
[----:B------:R-:W1:Y:S08]  /*1570*/  S2UR UR37, SR_CgaCtaId ;  /* 0x00000000002579c3 */ /* 0x000e700000008800 */
[----:B------:R-:W-:Y:S05]  /*1580*/  BRA.U UP0, `(.L_x_18) ;  /* 0x0000000100347547 */ /* 0x000fea000b800000 */
[----:B------:R-:W2:Y:S01]  /*1590*/  S2R R2, SR_CgaCtaId ;  /* 0x0000000000027919 */ /* 0x000ea20000008800 */
[----:B------:R-:W-:-:S04]  /*15a0*/  MOV R3, 0x400 ;  /* 0x0000040000037802 */ /* 0x000fc80000000f00 */
[----:B--2---:R-:W-:Y:S02]  /*15b0*/  LEA R3, R2, R3, 0x18 ;  /* 0x0000000302037211 */ /* 0x004fe400078ec0ff */
[----:B------:R-:W-:-:S03]  /*15c0*/  SHF.L.U32 R2, R10, 0x1f, RZ ;  /* 0x0000001f0a027819 */ /* 0x000fc600000006ff */
[----:B------:R-:W-:-:S04]  /*15d0*/  IMAD R3, R12, 0x8, R3 ;  /* 0x000000080c037824 */ /* 0x000fc800078e0203 */
[----:B------:R-:W2:Y:S02]  /*15e0*/  SYNCS.PHASECHK.TRANS64.TRYWAIT P0, [R3+URZ+0x110], R2 ;  /* 0x00011002030075a7 */ /* 0x000ea400080011ff */
[----:B--2---:R-:W-:Y:S05]  /*15f0*/  @!P0 BRA `(.L_x_19) ;  /* 0x0000009800bc8947 */ /* 0x004fea0003800000 */
.L_x_129:
[----:B------:R-:W-:Y:S01]  /*1600*/  VIADD R12, R12, 0x1 ;  /* 0x000000010c0c7836 */ /* 0x000fe20000000000 */
[----:B------:R2:W-:Y:S04]  /*1610*/  SYNCS.ARRIVE.TRANS64.A1T0 RZ, [R3+URZ+0x100], RZ ;  /* 0x000100ff03ff79a7 */ /* 0x0005e800081000ff */
[----:B------:R-:W-:-:S04]  /*1620*/  ISETP.NE.AND P0, PT, R12, 0x2, PT ;  /* 0x000000020c00780c */ /* 0x000fc80003f05270 */
[----:B------:R-:W-:Y:S02]  /*1630*/  SEL R12, R12, RZ, P0 ;  /* 0x000000ff0c0c7207 */ /* 0x000fe40000000000 */
[----:B--2---:R-:W-:-:S04]  /*1640*/  SEL R3, RZ, 0x1, P0 ;  /* 0x00000001ff037807 */ /* 0x004fc80000000000 */
[----:B------:R-:W-:-:S07]  /*1650*/  LOP3.LUT R10, R10, R3, RZ, 0x3c, !PT ;  /* 0x000000030a0a7212 */ /* 0x000fce00078e3cff */
.L_x_18:
[----:B------:R-:W-:Y:S01]  /*1660*/  UMOV UR4, 0x400 ;  /* 0x0000040000047882 */ /* 0x000fe20000000000 */
[----:B------:R-:W-:Y:S01]  /*1670*/  SHF.L.U32 R2, R15, 0x1f, RZ ;  /* 0x0000001f0f027819 */ /* 0x000fe200000006ff */
[----:B-1----:R-:W-:Y:S01]  /*1680*/  ULEA UR4, UR37, UR4, 0x18 ;  /* 0x0000000425047291 */ /* 0x002fe2000f8ec0ff */
[----:B------:R-:W-:Y:S01]  /*1690*/  R2UR UR34, R21 ;  /* 0x00000000152272ca */ /* 0x000fe200000e0000 */
[----:B------:R-:W-:Y:S01]  /*16a0*/  UISETP.GE.U32.AND UP0, UPT, UR13, 0x7f, UPT ;  /* 0x0000007f0d00788c */ /* 0x000fe2000bf06070 */
[----:B------:R-:W-:Y:S01]  /*16b0*/  R2UR UR11, R20 ;  /* 0x00000000140b72ca */ /* 0x000fe200000e0000 */
[----:B------:R-:W-:Y:S01]  /*16c0*/  ULEA UR8, UR6, UR4, 0x3 ;  /* 0x0000000406087291 */ /* 0x000fe2000f8e18ff */
[----:B------:R-:W-:-:S08]  /*16d0*/  UMOV UR24, URZ ;  /* 0x000000ff00187c82 */ /* 0x000fd00008000000 */
[----:B------:R1:W2:Y:S01]  /*16e0*/  SYNCS.PHASECHK.TRANS64.TRYWAIT P0, [UR8+0x38], R2 ;  /* 0x00003802ff0075a7 */ /* 0x0002a20008001108 */
[----:B------:R-:W-:Y:S02]  /*16f0*/  USHF.L.U32 UR34, UR34, 0x7, URZ ;  /* 0x0000000722227899 */ /* 0x000fe400080006ff */
[----:B------:R-:W-:Y:S01]  /*1700*/  USHF.L.U32 UR11, UR11, 0x8, URZ ;  /* 0x000000080b0b7899 */ /* 0x000fe200080006ff */
[----:B------:R-:W-:Y:S11]  /*1710*/  BRA.U !UP0, `(.L_x_20) ;  /* 0x0000000108a87547 */ /* 0x000ff6000b800000 */
[----:B------:R-:W-:Y:S01]  /*1720*/  UMOV UR16, URZ ;  /* 0x000000ff00107c82 */ /* 0x000fe20008000000 */
[----:B------:R-:W-:-:S05]  /*1730*/  UMOV UR17, UR6 ;  /* 0x0000000600117c82 */ /* 0x000fca0008000000 */
.L_x_25:
[----:B-1----:R-:W-:Y:S01]  /*1740*/  ULEA UR33, UR17, UR4, 0x3 ;  /* 0x0000000411217291 */ /* 0x002fe2000f8e18ff */
[----:B--2---:R-:W-:Y:S01]  /*1750*/  @!P5 MOV R3, 0x6000 ;  /* 0x000060000003d802 */ /* 0x004fe20000000f00 */
[----:B--2---:R-:W-:Y:S10]  /*1760*/  @P0 BRA `(.L_x_21) ;  /* 0x00000000000c0947 */ /* 0x004ff40003800000 */
[----:B------:R-:W-:-:S04]  /*1770*/  SHF.L.U32 R5, R15, 0x1f, RZ ;  /* 0x0000001f0f057819 */ /* 0x000fc800000006ff */
[----:B------:R-:W2:Y:S02]  /*1780*/  SYNCS.PHASECHK.TRANS64.TRYWAIT P0, [UR33+0x38], R5 ;  /* 0x00003805ff0075a7 */ /* 0x000ea40008001121 */
[----:B--2---:R-:W-:Y:S05]  /*1790*/  @!P0 BRA `(.L_x_22) ;  /* 0x0000009800688947 */ /* 0x004fea0003800000 */
.L_x_21:
[----:B------:R2:W-:Y:S01]  /*17a0*/  @!P5 SYNCS.ARRIVE.TRANS64 RZ, [UR33], R3 ;  /* 0x00000003ffffd9a7 */ /* 0x0005e20008000021 */
[----:B------:R-:W-:Y:S04]  /*17b0*/  BSSY.RECONVERGENT B0, `(.L_x_23) ;  /* 0x0000003000007945 */ /* 0x000fe80003800200 */
[----:B------:R-:W-:Y:S05]  /*17c0*/  @P4 BRA `(.L_x_24) ;  /* 0x0000000000044947 */ /* 0x000fea0003800000 */
[----:B------:R-:W-:Y:S05]  /*17d0*/  BPT.TRAP 0x1 ;  /* 0x000000040000795c */ /* 0x000fea0000300000 */
.L_x_24:
[----:B------:R-:W-:Y:S05]  /*17e0*/  BSYNC.RECONVERGENT B0 ;  /* 0x0000000000007941 */ /* 0x000fea0003800200 */
.L_x_23:
[----:B------:R-:W-:Y:S02]  /*17f0*/  UIADD3 UR6, UPT, UPT, UR17, 0x1, URZ ;  /* 0x0000000111067890 */ /* 0x000fe4000fffe0ff */
[----:B------:R-:W-:Y:S02]  /*1800*/  ULEA UR32, UR17, UR4, 0xd ;  /* 0x0000000411207291 */ /* 0x000fe4000f8e68ff */
[----:B------:R-:W-:Y:S02]  /*1810*/  UISETP.NE.AND UP0, UPT, UR6, 0x7, UPT ;  /* 0x000000070600788c */ /* 0x000fe4000bf05270 */
[----:B------:R-:W-:Y:S02]  /*1820*/  UIADD3 UR26, UP1, UPT, UR22, 0x80, URZ ;  /* 0x00000080161a7890 */ /* 0x000fe4000ff3e0ff */
[----:B------:R-:W-:Y:S02]  /*1830*/  USEL UR9, URZ, 0x1, UP0 ;  /* 0x00000001ff097887 */ /* 0x000fe40008000000 */
[----:B------:R-:W-:-:S02]  /*1840*/  USEL UR6, UR6, URZ, UP0 ;  /* 0x000000ff06067287 */ /* 0x000fc40008000000 */
[----:B------:R-:W-:Y:S02]  /*1850*/  UIADD3 UR20, UP0, UPT, UR22, 0x180, URZ ;  /* 0x0000018016147890 */ /* 0x000fe4000ff1e0ff */
[----:B------:R-:W-:Y:S01]  /*1860*/  ULEA UR8, UR6, UR4, 0x3 ;  /* 0x0000000406087291 */ /* 0x000fe2000f8e18ff */
[----:B------:R-:W-:Y:S01]  /*1870*/  LOP3.LUT R15, R15, UR9, RZ, 0x3c, !PT ;  /* 0x000000090f0f7c12 */ /* 0x000fe2000f8e3cff */
[----:B------:R-:W-:Y:S02]  /*1880*/  USHF.L.U32 UR35, UR16, 0x6, URZ ;  /* 0x0000000610237899 */ /* 0x000fe400080006ff */
[----:B------:R-:W-:Y:S01]  /*1890*/  UIADD3.X UR27, UPT, UPT, URZ, UR23, URZ, UP1, !UPT ;  /* 0x00000017ff1b7290 */ /* 0x000fe20008ffe4ff */
[----:B-1----:R-:W-:Y:S01]  /*18a0*/  SHF.L.U32 R2, R15, 0x1f, RZ ;  /* 0x0000001f0f027819 */ /* 0x002fe200000006ff */
[----:B------:R-:W-:Y:S02]  /*18b0*/  UIADD3 UR32, UPT, UPT, UR32, 0xc400, URZ ;  /* 0x0000c40020207890 */ /* 0x000fe4000fffe0ff */
[----:B------:R-:W-:Y:S01]  /*18c0*/  UIADD3.X UR21, UPT, UPT, URZ, UR23, URZ, UP0, !UPT ;  /* 0x00000017ff157290 */ /* 0x000fe200087fe4ff */
[----:B------:R1:W1:Y:S01]  /*18d0*/  SYNCS.PHASECHK.TRANS64.TRYWAIT P0, [UR8+0x38], R2 ;  /* 0x00003802ff0075a7 */ /* 0x0002620008001108 */
[----:B------:R-:W-:Y:S01]  /*18e0*/  ULEA UR8, UR17, UR4, 0xe ;  /* 0x0000000411087291 */ /* 0x000fe2000f8e70ff */
[----:B------:R-:W-:Y:S01]  /*18f0*/  UMOV UR18, 0x0 ;  /* 0x0000000000127882 */ /* 0x000fe20000000000 */
[----:B------:R-:W-:-:S02]  /*1900*/  UMOV UR19, 0x10000000 ;  /* 0x1000000000137882 */ /* 0x000fc40000000000 */
[----:B------:R-:W-:Y:S01]  /*1910*/  UIADD3 UR8, UPT, UPT, UR8, 0x1a400, URZ ;  /* 0x0001a40008087890 */ /* 0x000fe2000fffe0ff */
[----:B------:R1:W-:Y:S01]  /*1920*/  UTMALDG.3D [UR32], [UR26], desc[UR18] ;  /* 0x000012201a0075b4 */ /* 0x0003e20008011000 */
[----:B------:R-:W-:Y:S01]  /*1930*/  UMOV UR12, UR36 ;  /* 0x00000024000c7c82 */ /* 0x000fe20008000000 */
[----:B------:R-:W-:Y:S01]  /*1940*/  UMOV UR9, UR33 ;  /* 0x0000002100097c82 */ /* 0x000fe20008000000 */
[----:B------:R-:W-:Y:S01]  /*1950*/  UMOV UR10, UR35 ;  /* 0x00000023000a7c82 */ /* 0x000fe20008000000 */
[----:B------:R-:W-:Y:S01]  /*1960*/  UIADD3 UR16, UPT, UPT, UR16, 0x1, URZ ;  /* 0x0000000110107890 */ /* 0x000fe2000fffe0ff */
[----:B------:R-:W-:Y:S01]  /*1970*/  UMOV UR24, UR5 ;  /* 0x0000000500187c82 */ /* 0x000fe20008000000 */
[----:B------:R-:W-:Y:S02]  /*1980*/  UMOV UR17, UR6 ;  /* 0x0000000600117c82 */ /* 0x000fe40008000000 */
[----:B------:R1:W-:Y:S01]  /*1990*/  UTMALDG.3D [UR8], [UR20], desc[UR18] ;  /* 0x00001208140075b4 */ /* 0x0003e20008011000 */
[----:B------:R-:W-:-:S09]  /*19a0*/  UISETP.NE.AND UP0, UPT, UR16, UR5, UPT ;  /* 0x000000051000728c */ /* 0x000fd2000bf05270 */
[----:B------:R-:W-:Y:S05]  /*19b0*/  BRA.U UP0, `(.L_x_25) ;  /* 0xfffffffd00607547 */ /* 0x000fea000b83ffff */
.L_x_20:
[----:B-1----:R-:W-:Y:S01]  /*19c0*/  ULEA UR8, UR6, UR4, 0x3 ;  /* 0x0000000406087291 */ /* 0x002fe2000f8e18ff */
[----:B------:R-:W-:Y:S01]  /*19d0*/  SHF.L.U32 R2, R15, 0x1f, RZ ;  /* 0x0000001f0f027819 */ /* 0x000fe200000006ff */
[----:B------:R-:W-:Y:S01]  /*19e0*/  @!P1 SYNCS.ARRIVE.TRANS64.A1T0 RZ, [UR4+0xb8], RZ ;  /* 0x0000b8ffffff99a7 */ /* 0x000fe20008100004 */
[----:B------:R-:W-:-:S06]  /*19f0*/  UISETP.GT.AND UP0, UPT, UR15, UR14, UPT ;  /* 0x0000000e0f00728c */ /* 0x000fcc000bf04270 */
[----:B--2---:R1:W2:Y:S03]  /*1a00*/  SYNCS.PHASECHK.TRANS64.TRYWAIT P0, [UR8+0x38], R2 ;  /* 0x00003802ff0075a7 */ /* 0x0042a60008001108 */
[----:B------:R-:W-:Y:S05]  /*1a10*/  BRA.U !UP0, `(.L_x_26) ;  /* 0x0000000108ac7547 */ /* 0x000fea000b800000 */
[----:B------:R-:W-:Y:S01]  /*1a20*/  UIADD3 UR21, UPT, UPT, UR7, UR24, URZ ;  /* 0x0000001807157290 */ /* 0x000fe2000fffe0ff */
[----:B------:R-:W-:-:S11]  /*1a30*/  UMOV UR25, UR6 ;  /* 0x0000000600197c82 */ /* 0x000fd60008000000 */
.L_x_31:
[----:B-1----:R-:W-:Y:S01]  /*1a40*/  ULEA UR17, UR25, UR4, 0x3 ;  /* 0x0000000419117291 */ /* 0x002fe2000f8e18ff */
[----:B--2---:R-:W-:Y:S01]  /*1a50*/  @!P5 MOV R3, 0x6000 ;  /* 0x000060000003d802 */ /* 0x004fe20000000f00 */
[----:B--2---:R-:W-:Y:S10]  /*1a60*/  @P0 BRA `(.L_x_27) ;  /* 0x00000000000c0947 */ /* 0x004ff40003800000 */
[----:B------:R-:W-:-:S04]  /*1a70*/  SHF.L.U32 R5, R15, 0x1f, RZ ;  /* 0x0000001f0f057819 */ /* 0x000fc800000006ff */
[----:B------:R-:W2:Y:S02]  /*1a80*/  SYNCS.PHASECHK.TRANS64.TRYWAIT P0, [UR17+0x38], R5 ;  /* 0x00003805ff0075a7 */ /* 0x000ea40008001111 */
[----:B--2---:R-:W-:Y:S05]  /*1a90*/  @!P0 BRA `(.L_x_28) ;  /* 0x0000009400c08947 */ /* 0x004fea0003800000 */
.L_x_27:
[----:B------:R2:W-:Y:S01]  /*1aa0*/  @!P5 SYNCS.ARRIVE.TRANS64 RZ, [UR17], R3 ;  /* 0x00000003ffffd9a7 */ /* 0x0005e20008000011 */
[----:B------:R-:W-:Y:S04]  /*1ab0*/  BSSY.RECONVERGENT B0, `(.L_x_29) ;  /* 0x0000003000007945 */ /* 0x000fe80003800200 */
[----:B------:R-:W-:Y:S05]  /*1ac0*/  @P4 BRA `(.L_x_30) ;  /* 0x0000000000044947 */ /* 0x000fea0003800000 */
[----:B------:R-:W-:Y:S05]  /*1ad0*/  BPT.TRAP 0x1 ;  /* 0x000000040000795c */ /* 0x000fea0000300000 */
.L_x_30:
[----:B------:R-:W-:Y:S05]  /*1ae0*/  BSYNC.RECONVERGENT B0 ;  /* 0x0000000000007941 */ /* 0x000fea0003800200 */
.L_x_29:
        /* <DEDUP_REMOVED lines=10> */
[----:B------:R-:W-:Y:S01]  /*1b90*/  UIADD3 UR16, UPT, UPT, UR16, 0xc400, URZ ;  /* 0x0000c40010107890 */ /* 0x000fe2000fffe0ff */
[----:B-1----:R-:W-:Y:S01]  /*1ba0*/  SHF.L.U32 R2, R15, 0x1f, RZ ;  /* 0x0000001f0f027819 */ /* 0x002fe200000006ff */
[----:B------:R-:W-:Y:S02]  /*1bb0*/  UIADD3.X UR31, UPT, UPT, URZ, UR23, URZ, UP1, !UPT ;  /* 0x00000017ff1f7290 */ /* 0x000fe40008ffe4ff */
[----:B------:R-:W-:Y:S01]  /*1bc0*/  UIADD3.X UR29, UPT, UPT, URZ, UR23, URZ, UP0, !UPT ;  /* 0x00000017ff1d7290 */ /* 0x000fe200087fe4ff */
[----:B------:R1:W1:Y:S01]  /*1bd0*/  SYNCS.PHASECHK.TRANS64.TRYWAIT P0, [UR8+0x38], R2 ;  /* 0x00003802ff0075a7 */ /* 0x0002620008001108 */
[----:B------:R-:W-:Y:S01]  /*1be0*/  ULEA UR8, UR25, UR4, 0xe ;  /* 0x0000000419087291 */ /* 0x000fe2000f8e70ff */
[----:B------:R-:W-:Y:S01]  /*1bf0*/  UMOV UR26, 0x0 ;  /* 0x00000000001a7882 */ /* 0x000fe20000000000 */
[----:B------:R-:W-:-:S02]  /*1c00*/  UMOV UR27, 0x10000000 ;  /* 0x10000000001b7882 */ /* 0x000fc40000000000 */
[----:B------:R-:W-:Y:S01]  /*1c10*/  UIADD3 UR8, UPT, UPT, UR8, 0x1a400, URZ ;  /* 0x0001a40008087890 */ /* 0x000fe2000fffe0ff */
[----:B------:R-:W-:Y:S01]  /*1c20*/  UMOV UR18, UR34 ;  /* 0x0000002200127c82 */ /* 0x000fe20008000000 */
[----:B------:R-:W-:Y:S01]  /*1c30*/  UMOV UR20, UR36 ;  /* 0x0000002400147c82 */ /* 0x000fe20008000000 */
[----:B------:R-:W-:Y:S01]  /*1c40*/  UMOV UR12, UR36 ;  /* 0x00000024000c7c82 */ /* 0x000fe20008000000 */
[----:B------:R-:W-:Y:S01]  /*1c50*/  UMOV UR9, UR17 ;  /* 0x0000001100097c82 */ /* 0x000fe20008000000 */
[----:B------:R-:W-:Y:S01]  /*1c60*/  UMOV UR10, UR19 ;  /* 0x00000013000a7c82 */ /* 0x000fe20008000000 */
[----:B------:R1:W-:Y:S01]  /*1c70*/  UTMALDG.3D [UR16], [UR30], desc[UR26] ;  /* 0x00001a101e0075b4 */ /* 0x0003e20008011000 */
[----:B------:R-:W-:Y:S01]  /*1c80*/  UIADD3 UR24, UPT, UPT, UR24, 0x1, URZ ;  /* 0x0000000118187890 */ /* 0x000fe2000fffe0ff */
[----:B------:R-:W-:-:S03]  /*1c90*/  UMOV UR25, UR6 ;  /* 0x0000000600197c82 */ /* 0x000fc60008000000 */
[----:B------:R-:W-:Y:S01]  /*1ca0*/  UISETP.NE.AND UP0, UPT, UR24, UR21, UPT ;  /* 0x000000151800728c */ /* 0x000fe2000bf05270 */
[----:B------:R1:W-:Y:S08]  /*1cb0*/  UTMALDG.3D [UR8], [UR28], desc[UR26] ;  /* 0x00001a081c0075b4 */ /* 0x0003f00008011000 */
[----:B------:R-:W-:Y:S05]  /*1cc0*/  BRA.U UP0, `(.L_x_31) ;  /* 0xfffffffd005c7547 */ /* 0x000fea000b83ffff */
.L_x_26:
[C---:B-1----:R-:W-:Y:S01]  /*1cd0*/  LEA R2, R14.reuse, UR4, 0x3 ;  /* 0x000000040e027c11 */ /* 0x042fe2000f8e18ff */
[----:B------:R-:W-:Y:S01]  /*1ce0*/  NOP ;  /* 0x0000000000007918 */ /* 0x000fe20000000000 */
[----:B--2---:R-:W-:Y:S02]  /*1cf0*/  SHF.L.U32 R3, R13, 0x1f, RZ ;  /* 0x0000001f0d037819 */ /* 0x004fe400000006ff */
[----:B------:R-:W-:Y:S02]  /*1d00*/  LEA R4, R14, UR4, 0x4 ;  /* 0x000000040e047c11 */ /* 0x000fe4000f8e20ff */
[----:B------:R-:W1:Y:S02]  /*1d10*/  SYNCS.PHASECHK.TRANS64.TRYWAIT P0, [R2+URZ+0xc0], R3 ;  /* 0x0000c003020075a7 */ /* 0x000e6400080011ff */
[----:B-1----:R-:W-:Y:S05]  /*1d20*/  @!P0 BRA `(.L_x_32) ;  /* 0x0000009400348947 */ /* 0x002fea0003800000 */
.L_x_132:
[----:B------:R-:W2:Y:S01]  /*1d30*/  LDS.128 R4, [R4+0x130] ;  /* 0x0001300004047984 */ /* 0x000ea20000000c00 */
[----:B---3--:R-:W-:Y:S01]  /*1d40*/  ISETP.GE.AND P0, PT, R72, 0x1, PT ;  /* 0x000000014800780c */ /* 0x008fe20003f06270 */
[----:B-1----:R-:W-:Y:S01]  /*1d50*/  VIADD R2, R2, 0xd0 ;  /* 0x000000d002027836 */ /* 0x002fe20000000000 */
[----:B------:R-:W-:Y:S01]  /*1d60*/  @!PT LDS RZ, [RZ] ;  /* 0x00000000fffff984 */ /* 0x000fe20000000800 */
[----:B------:R-:W-:Y:S01]  /*1d70*/  @!PT LDS RZ, [RZ] ;  /* 0x00000000fffff984 */ /* 0x000fe20000000800 */
[----:B------:R-:W-:Y:S01]  /*1d80*/  @!PT LDS RZ, [RZ] ;  /* 0x00000000fffff984 */ /* 0x000fe20000000800 */
[----:B------:R-:W-:Y:S01]  /*1d90*/  @!PT LDS RZ, [RZ] ;  /* 0x00000000fffff984 */ /* 0x000fe20000000800 */
[----:B------:R1:W-:Y:S06]  /*1da0*/  MEMBAR.ALL.CTA ;  /* 0x0000000000007992 */ /* 0x0003ec0000008000 */
[----:B-1----:R-:W1:Y:S01]  /*1db0*/  FENCE.VIEW.ASYNC.S ;  /* 0x00000000000073c6 */ /* 0x002e620000000000 */
[----:B------:R-:W-:-:S04]  /*1dc0*/  PRMT R2, RZ, 0x654, R2 ;  /* 0x00000654ff027816 */ /* 0x000fc80000000002 */
[----:B-1----:R1:W-:Y:S01]  /*1dd0*/  SYNCS.ARRIVE.TRANS64.RED.A1T0 RZ, [R2+URZ], RZ ;  /* 0x000000ff02ff79a7 */ /* 0x0023e200081004ff */
[----:B--2---:R-:W-:-:S13]  /*1de0*/  LOP3.LUT P2, RZ, R6, 0x1, RZ, 0xc0, !PT ;  /* 0x0000000106ff7812 */ /* 0x004fda000784c0ff */
[----:B------:R-:W-:Y:S01]  /*1df0*/  @P2 SHF.R.U32.HI R3, RZ, 0x10, R5 ;  /* 0x00000010ff032819 */ /* 0x000fe20000011605 */
[----:B------:R-:W-:Y:S01]  /*1e00*/  VOTEU.ANY UP0, P2 ;  /* 0x0000000000ff7886 */ /* 0x000fe20001000100 */
[----:B------:R-:W-:Y:S02]  /*1e10*/  @P2 MOV R11, R4 ;  /* 0x00000004000b2202 */ /* 0x000fe40000000f00 */
[----:B------:R-:W-:Y:S02]  /*1e20*/  @P2 R2UR.BROADCAST UR8, R3 ;  /* 0x00000000030822ca */ /* 0x000fe400008e0000 */
[----:B------:R-:W-:-:S11]  /*1e30*/  @P2 LOP3.LUT R8, R5, 0xffff, RZ, 0xc0, !PT ;  /* 0x0000ffff05082812 */ /* 0x000fd600078ec0ff */
[----:B------:R-:W-:Y:S01]  /*1e40*/  @UP0 UMOV UR36, UR8 ;  /* 0x0000000800240c82 */ /* 0x000fe20008000000 */
[----:B-1----:R-:W-:Y:S05]  /*1e50*/  @!P0 BRA `(.L_x_33) ;  /* 0x0000000000b88947 */ /* 0x002fea0003800000 */
[----:B------:R-:W4:Y:S01]  /*1e60*/  LDC.64 R4, c[0x0][0xb18] ;  /* 0x0002c600ff047b82 */ /* 0x000f220000000a00 */
[----:B------:R-:W-:-:S07]  /*1e70*/  ISETP.NE.AND P3, PT, R72, 0x1, PT ;  /* 0x000000014800780c */ /* 0x000fce0003f65270 */
[----:B------:R-:W1:Y:S08]  /*1e80*/  LDC.64 R6, c[0x0][0xb10] ;  /* 0x0002c400ff067b82 */ /* 0x000e700000000a00 */
[----:B------:R-:W2:Y:S08]  /*1e90*/  LDC R16, c[0x0][0xb20] ;  /* 0x0002c800ff107b82 */ /* 0x000eb00000000800 */
[----:B------:R-:W3:Y:S01]  /*1ea0*/  LDC R18, c[0x0][0xb0c] ;  /* 0x0002c300ff127b82 */ /* 0x000ee20000000800 */
[----:B----4-:R-:W-:Y:S01]  /*1eb0*/  IMAD.HI.U32 R17, R0, R5, RZ ;  /* 0x0000000500117227 */ /* 0x010fe200078e00ff */
[----:B------:R-:W-:-:S03]  /*1ec0*/  ISETP.NE.AND P0, PT, R4, 0x1, PT ;  /* 0x000000010400780c */ /* 0x000fc60003f05270 */
[----:B------:R-:W-:-:S03]  /*1ed0*/  IMAD.HI.U32 R5, R8, R5, RZ ;  /* 0x0000000508057227 */ /* 0x000fc600078e00ff */
[----:B------:R-:W4:Y:S01]  /*1ee0*/  LDC.64 R2, c[0x0][0xb28] ;  /* 0x0002ca00ff027b82 */ /* 0x000f220000000a00 */
[----:B-1----:R-:W-:-:S04]  /*1ef0*/  IMAD.HI.U32 R20, R9, R6, RZ ;  /* 0x0000000609147227 */ /* 0x002fc800078e00ff */
[----:B------:R-:W-:Y:S01]  /*1f00*/  IMAD.HI.U32 R22, R11, R6, RZ ;  /* 0x000000060b167227 */ /* 0x000fe200078e00ff */
[----:B------:R-:W-:Y:S02]  /*1f10*/  SHF.R.U32.HI R20, RZ, R7, R20 ;  /* 0x00000007ff147219 */ /* 0x000fe40000011614 */
[-C--:B--2---:R-:W-:Y:S02]  /*1f20*/  SHF.R.U32.HI R17, RZ, R16.reuse, R17 ;  /* 0x00000010ff117219 */ /* 0x084fe40000011611 */
[----:B------:R-:W-:Y:S02]  /*1f30*/  SHF.R.U32.HI R5, RZ, R16, R5 ;  /* 0x00000010ff057219 */ /* 0x000fe40000011605 */
[----:B------:R-:W-:Y:S02]  /*1f40*/  SEL R17, R0, R17, !P0 ;  /* 0x0000001100117207 */ /* 0x000fe40004000000 */
[----:B------:R-:W-:Y:S02]  /*1f50*/  SHF.R.U32.HI R22, RZ, R7, R22 ;  /* 0x00000007ff167219 */ /* 0x000fe40000011616 */
[----:B---3--:R-:W-:-:S02]  /*1f60*/  ISETP.NE.AND P1, PT, R18, 0x1, PT ;  /* 0x000000011200780c */ /* 0x008fc40003f25270 */
[----:B------:R-:W-:Y:S02]  /*1f70*/  SEL R5, R8, R5, !P0 ;  /* 0x0000000508057207 */ /* 0x000fe40004000000 */
[----:B------:R-:W-:Y:S02]  /*1f80*/  SEL R19, R9, R20, !P1 ;  /* 0x0000001409137207 */ /* 0x000fe40004800000 */
[----:B------:R-:W-:Y:S01]  /*1f90*/  SEL R7, R11, R22, !P1 ;  /* 0x000000160b077207 */ /* 0x000fe20004800000 */
[----:B----4-:R-:W-:-:S04]  /*1fa0*/  IMAD.HI.U32 R20, R17, R2, RZ ;  /* 0x0000000211147227 */ /* 0x010fc800078e00ff */
[----:B------:R-:W-:Y:S01]  /*1fb0*/  IMAD.HI.U32 R6, R19, R2, RZ ;  /* 0x0000000213067227 */ /* 0x000fe200078e00ff */
[----:B------:R-:W-:-:S04]  /*1fc0*/  @P3 SHF.R.U32.HI R17, RZ, R3, R20 ;  /* 0x00000003ff113219 */ /* 0x000fc80000011614 */
[----:B------:R-:W-:Y:S01]  /*1fd0*/  @P3 SHF.R.U32.HI R19, RZ, R3, R6 ;  /* 0x00000003ff133219 */ /* 0x000fe20000011606 */
[----:B------:R-:W-:-:S04]  /*1fe0*/  IMAD R17, R72, R17, RZ ;  /* 0x0000001148117224 */ /* 0x000fc800078e02ff */
[----:B------:R-:W-:Y:S01]  /*1ff0*/  IMAD R6, R72, R19, RZ ;  /* 0x0000001348067224 */ /* 0x000fe200078e02ff */
[C---:B------:R-:W-:Y:S02]  /*2000*/  ISETP.GE.AND P0, PT, R5.reuse, R17, PT ;  /* 0x000000110500720c */ /* 0x040fe40003f06270 */
[----:B------:R-:W-:Y:S02]  /*2010*/  IADD3 R17, PT, PT, -R5, RZ, RZ ;  /* 0x000000ff05117210 */ /* 0x000fe40007ffe1ff */
[----:B------:R-:W-:Y:S01]  /*2020*/  ISETP.GE.OR P0, PT, R7, R6, P0 ;  /* 0x000000060700720c */ /* 0x000fe20000706670 */
[----:B------:R-:W-:-:S04]  /*2030*/  IMAD.HI.U32 R6, R5, R2, RZ ;  /* 0x0000000205067227 */ /* 0x000fc800078e00ff */
[----:B------:R-:W-:Y:S01]  /*2040*/  IMAD R8, R4, R17, R8 ;  /* 0x0000001104087224 */ /* 0x000fe200078e0208 */
[----:B------:R-:W-:-:S04]  /*2050*/  SHF.R.U32.HI R6, RZ, R3, R6 ;  /* 0x00000003ff067219 */ /* 0x000fc80000011606 */
[----:B------:R-:W-:-:S03]  /*2060*/  SEL R6, R5, R6, !P3 ;  /* 0x0000000605067207 */ /* 0x000fc60005800000 */
[----:B------:R-:W-:-:S04]  /*2070*/  @!P0 IMAD.HI.U32 R16, R7, R2, RZ ;  /* 0x0000000207108227 */ /* 0x000fc800078e00ff */
[----:B------:R-:W-:Y:S01]  /*2080*/  IMAD.MOV R2, RZ, RZ, -R6 ;  /* 0x000000ffff027224 */ /* 0x000fe200078e0a06 */
[----:B------:R-:W-:-:S03]  /*2090*/  @!P0 SHF.R.U32.HI R16, RZ, R3, R16 ;  /* 0x00000003ff108219 */ /* 0x000fc60000011610 */
[----:B------:R-:W-:Y:S01]  /*20a0*/  IMAD R2, R72, R2, R5 ;  /* 0x0000000248027224 */ /* 0x000fe200078e0205 */
        /* <DEDUP_REMOVED lines=9> */
.L_x_33:
[----:B------:R-:W1:Y:S02]  /*2140*/  LDCU UR8, c[0x0][0xb30] ;  /* 0x00016600ff0877ac */ /* 0x000e640008000800 */
[----:B-1----:R-:W-:-:S09]  /*2150*/  UISETP.NE.AND UP0, UPT, UR8, 0x1, UPT ;  /* 0x000000010800788c */ /* 0x002fd2000bf05270 */
[----:B------:R-:W-:Y:S05]  /*2160*/  BRA.U UP0, `(.L_x_34) ;  /* 0x0000000100407547 */ /* 0x000fea000b800000 */
[----:B------:R-:W1:Y:S08]  /*2170*/  LDC.64 R4, c[0x0][0xb10] ;  /* 0x0002c400ff047b82 */ /* 0x000e700000000a00 */
[----:B------:R-:W2:Y:S08]  /*2180*/  LDC.64 R2, c[0x0][0xb18] ;  /* 0x0002c600ff027b82 */ /* 0x000eb00000000a00 */
[----:B------:R-:W3:Y:S08]  /*2190*/  LDC R6, c[0x0][0xb20] ;  /* 0x0002c800ff067b82 */ /* 0x000ef00000000800 */
[----:B------:R-:W4:Y:S01]  /*21a0*/  LDC R16, c[0x0][0xb0c] ;  /* 0x0002c300ff107b82 */ /* 0x000f220000000800 */
[----:B-1----:R-:W-:-:S05]  /*21b0*/  IMAD.HI.U32 R4, R11, R4, RZ ;  /* 0x000000040b047227 */ /* 0x002fca00078e00ff */
[----:B------:R-:W-:Y:S01]  /*21c0*/  SHF.R.U32.HI R4, RZ, R5, R4 ;  /* 0x00000005ff047219 */ /* 0x000fe20000011604 */
[----:B--2---:R-:W-:Y:S01]  /*21d0*/  IMAD.HI.U32 R3, R8, R3, RZ ;  /* 0x0000000308037227 */ /* 0x004fe200078e00ff */
[----:B------:R-:W-:-:S04]  /*21e0*/  ISETP.NE.AND P0, PT, R2, 0x1, PT ;  /* 0x000000010200780c */ /* 0x000fc80003f05270 */
[----:B---3--:R-:W-:-:S04]  /*21f0*/  SHF.R.U32.HI R3, RZ, R6, R3 ;  /* 0x00000006ff037219 */ /* 0x008fc80000011603 */
[----:B------:R-:W-:Y:S02]  /*2200*/  SEL R3, R8, R3, !P0 ;  /* 0x0000000308037207 */ /* 0x000fe40004000000 */
[----:B----4-:R-:W-:-:S04]  /*2210*/  ISETP.NE.AND P1, PT, R16, 0x1, PT ;  /* 0x000000011000780c */ /* 0x010fc80003f25270 */
[----:B------:R-:W-:-:S05]  /*2220*/  SEL R4, R11, R4, !P1 ;  /* 0x000000040b047207 */ /* 0x000fca0004800000 */
[----:B------:R-:W-:Y:S02]  /*2230*/  IMAD.IADD R5, R3, 0x1, -R4 ;  /* 0x0000000103057824 */ /* 0x000fe400078e0a04 */
[----:B------:R-:W-:Y:S02]  /*2240*/  IMAD.IADD R3, R4, 0x1, -R3 ;  /* 0x0000000104037824 */ /* 0x000fe400078e0a03 */
[----:B------:R-:W-:Y:S02]  /*2250*/  IMAD R11, R5, R16, R11 ;  /* 0x00000010050b7224 */ /* 0x000fe400078e020b */
[----:B------:R-:W-:-:S07]  /*2260*/  IMAD R8, R3, R2, R8 ;  /* 0x0000000203087224 */ /* 0x000fce00078e0208 */
.L_x_34:
[----:B------:R-:W-:Y:S01]  /*2270*/  VIADD R14, R14, 0x1 ;  /* 0x000000010e0e7836 */ /* 0x000fe20000000000 */
[----:B------:R-:W-:Y:S01]  /*2280*/  PLOP3.LUT P1, PT, PT, PT, PT, 0x80, 0x8 ;  /* 0x000000000008781c */ /* 0x000fe20003f2f070 */
[----:B------:R-:W-:Y:S02]  /*2290*/  IMAD.IADD R21, R11, 0x1, R170 ;  /* 0x000000010b157824 */ /* 0x000fe400078e02aa */
[----:B------:R-:W-:Y:S01]  /*22a0*/  IMAD.IADD R20, R8, 0x1, R147 ;  /* 0x0000000108147824 */ /* 0x000fe200078e0293 */
[----:B------:R-:W-:-:S04]  /*22b0*/  ISETP.NE.AND P0, PT, R14, 0x2, PT ;  /* 0x000000020e00780c */ /* 0x000fc80003f05270 */
[----:B------:R-:W-:Y:S02]  /*22c0*/  SEL R2, RZ, 0x1, P0 ;  /* 0x00000001ff027807 */ /* 0x000fe40000000000 */
[----:B------:R-:W-:Y:S02]  /*22d0*/  SEL R14, R14, RZ, P0 ;  /* 0x000000ff0e0e7207 */ /* 0x000fe40000000000 */
[----:B------:R-:W-:Y:S01]  /*22e0*/  LOP3.LUT R13, R13, R2, RZ, 0x3c, !PT ;  /* 0x000000020d0d7212 */ /* 0x000fe200078e3cff */
[----:B------:R-:W-:Y:S06]  /*22f0*/  @P2 BRA `(.L_x_35) ;  /* 0xfffffff000982947 */ /* 0x000fec000383ffff */
[----:B------:R-:W-:Y:S01]  /*2300*/  UIADD3 UR4, UPT, UPT, UR4, 0x38, URZ ;  /* 0x0000003804047890 */ /* 0x000fe2000fffe0ff */
[----:B------:R-:W-:-:S03]  /*2310*/  SHF.L.U32 R3, R15, 0x1f, RZ ;  /* 0x0000001f0f037819 */ /* 0x000fc600000006ff */
[----:B------:R-:W-:-:S09]  /*2320*/  ULEA UR5, UR6, UR4, 0x3 ;  /* 0x0000000406057291 */ /* 0x000fd2000f8e18ff */
[----:B------:R-:W1:Y:S02]  /*2330*/  SYNCS.PHASECHK.TRANS64.TRYWAIT P0, [UR5], R3 ;  /* 0x00000003ff0075a7 */ /* 0x000e640008001105 */
[----:B-1----:R-:W-:Y:S05]  /*2340*/  @!P0 BRA `(.L_x_36) ;  /* 0x0000008c00c08947 */ /* 0x002fea0003800000 */
.L_x_134:
[----:B------:R-:W-:-:S04]  /*2350*/  UIADD3 UR6, UPT, UPT, UR6, 0x1, URZ ;  /* 0x0000000106067890 */ /* 0x000fc8000fffe0ff */
[----:B------:R-:W-:-:S04]  /*2360*/  UISETP.NE.AND UP0, UPT, UR6, 0x7, UPT ;  /* 0x000000070600788c */ /* 0x000fc8000bf05270 */
[----:B------:R-:W-:Y:S02]  /*2370*/  USEL UR7, URZ, 0x1, UP0 ;  /* 0x00000001ff077887 */ /* 0x000fe40008000000 */
[----:B------:R-:W-:-:S04]  /*2380*/  USEL UR6, UR6, URZ, UP0 ;  /* 0x000000ff06067287 */ /* 0x000fc80008000000 */
[----:B------:R-:W-:Y:S01]  /*2390*/  ULEA UR5, UR6, UR4, 0x3 ;  /* 0x0000000406057291 */ /* 0x000fe2000f8e18ff */
[----:B------:R-:W-:-:S04]  /*23a0*/  LOP3.LUT R2, R15, UR7, RZ, 0x3c, !PT ;  /* 0x000000070f027c12 */ /* 0x000fc8000f8e3cff */
[----:B-1----:R-:W-:-:S04]  /*23b0*/  SHF.L.U32 R3, R2, 0x1f, RZ ;  /* 0x0000001f02037819 */ /* 0x002fc800000006ff */
[----:B------:R-:W1:Y:S02]  /*23c0*/  SYNCS.PHASECHK.TRANS64.TRYWAIT P0, [UR5], R3 ;  /* 0x00000003ff0075a7 */ /* 0x000e640008001105 */
[----:B-1----:R-:W-:Y:S05]  /*23d0*/  @!P0 BRA `(.L_x_37) ;  /* 0x0000008c00b48947 */ /* 0x002fea0003800000 */
.L_x_136:
        /* <DEDUP_REMOVED lines=9> */
.L_x_138:
        /* <DEDUP_REMOVED lines=9> */
.L_x_140:
        /* <DEDUP_REMOVED lines=9> */
.L_x_142:
        /* <DEDUP_REMOVED lines=9> */
.L_x_144:
[----:B------:R-:W-:-:S04]  /*2620*/  UIADD3 UR6, UPT, UPT, UR6, 0x1, URZ ;  /* 0x0000000106067890 */ /* 0x000fc8000fffe0ff */
[----:B------:R-:W-:-:S04]  /*2630*/  UISETP.NE.AND UP0, UPT, UR6, 0x7, UPT ;  /* 0x000000070600788c */ /* 0x000fc8000bf05270 */
[----:B------:R-:W-:Y:S02]  /*2640*/  USEL UR5, URZ, 0x1, UP0 ;  /* 0x00000001ff057887 */ /* 0x000fe40008000000 */
[----:B------:R-:W-:-:S04]  /*2650*/  USEL UR6, UR6, URZ, UP0 ;  /* 0x000000ff06067287 */ /* 0x000fc80008000000 */
[----:B------:R-:W-:Y:S01]  /*2660*/  ULEA UR6, UR6, UR4, 0x3 ;  /* 0x0000000406067291 */ /* 0x000fe2000f8e18ff */
[----:B-1----:R-:W-:-:S04]  /*2670*/  LOP3.LUT R3, R2, UR5, RZ, 0x3c, !PT ;  /* 0x0000000502037c12 */ /* 0x002fc8000f8e3cff */
[----:B------:R-:W-:Y:S01]  /*2680*/  SHF.L.U32 R3, R3, 0x1f, RZ ;  /* 0x0000001f03037819 */ /* 0x000fe200000006ff */
[----:B----4-:R-:W-:-:S07]  /*2690*/  IMAD.U32 R0, RZ, RZ, UR6 ;  /* 0x00000006ff007e24 */ /* 0x010fce000f8e00ff */
.L_x_42:
[----:B-1----:R1:W2:Y:S02]  /*26a0*/  SYNCS.PHASECHK.TRANS64.TRYWAIT P0, [R0+URZ], R3 ;  /* 0x00000003000075a7 */ /* 0x0022a400080011ff */
[----:B--2---:R-:W-:Y:S05]  /*26b0*/  @!P0 NANOSLEEP.SYNCS 0x989680 ;  /* 0x009896800000895d */ /* 0x004fea0003900000 */
[----:B------:R-:W2:Y:S02]  /*26c0*/  @!P0 SYNCS.PHASECHK.TRANS64 P0, [R0+URZ], R3 ;  /* 0x00000003000085a7 */ /* 0x000ea400080010ff */
[----:B--2---:R-:W-:Y:S05]  /*26d0*/  @P0 EXIT ;  /* 0x000000000000094d */ /* 0x004fea0003800000 */
[----:B------:R-:W-:Y:S05]  /*26e0*/  BRA `(.L_x_42) ;  /* 0xfffffffc00ec7947 */ /* 0x000fea000383ffff */
.L_x_17:
[----:B------:R-:W-:-:S04]  /*26f0*/  UISETP.NE.AND UP1, UPT, UR37, URZ, UPT ;  /* 0x000000ff2500728c */ /* 0x000fc8000bf25270 */
[----:B------:R-:W-:-:S09]  /*2700*/  UISETP.NE.OR UP1, UPT, UR8, 0x1, UP1 ;  /* 0x000000010800788c */ /* 0x000fd20008f25670 */
[----:B------:R-:W-:Y:S05]  /*2710*/  BRA.U UP1, `(.L_x_43) ;  /* 0x0000000501487547 */ /* 0x000fea000b800000 */
[----:B------:R-:W-:Y:S01]  /*2720*/  ISETP.NE.AND P2, PT, R2, RZ, PT ;  /* 0x000000ff0200720c */ /* 0x000fe20003f45270 */
[----:B------:R-:W-:Y:S01]  /*2730*/  IMAD.MOV.U32 R12, RZ, RZ, 0x1 ;  /* 0x00000001ff0c7424 */ /* 0x000fe200078e00ff */
[----:B------:R-:W-:Y:S02]  /*2740*/  CS2R R10, SRZ ;  /* 0x00000000000a7805 */ /* 0x000fe4000001ff00 */
[----:B------:R-:W-:Y:S01]  /*2750*/  CS2R R8, SRZ ;  /* 0x0000000000087805 */ /* 0x000fe2000001ff00 */
[----:B------:R-:W-:Y:S01]  /*2760*/  UMOV UR4, 0x400 ;  /* 0x0000040000047882 */ /* 0x000fe20000000000 */
[----:B------:R-:W-:Y:S01]  /*2770*/  UMOV UR6, URZ ;  /* 0x000000ff00067c82 */ /* 0x000fe20008000000 */
[----:B------:R-:W-:-:S12]  /*2780*/  ULEA UR37, UR37, UR4, 0x18 ;  /* 0x0000000425257291 */ /* 0x000fd8000f8ec0ff */
.L_x_47:
[----:B------:R-:W-:Y:S02]  /*2790*/  LEA R0, R8, UR37, 0x3 ;  /* 0x0000002508007c11 */ /* 0x000fe4000f8e18ff */
[----:B------:R-:W-:-:S03]  /*27a0*/  SHF.L.U32 R5, R9, 0x1f, RZ ;  /* 0x0000001f09057819 */ /* 0x000fc600000006ff */
[----:B------:R-:W-:Y:S01]  /*27b0*/  VIADD R4, R0, 0x110 ;  /* 0x0000011000047836 */ /* 0x000fe20000000000 */
[----:B------:R-:W1:Y:S02]  /*27c0*/  SYNCS.PHASECHK.TRANS64.TRYWAIT P0, [R0+URZ+0x100], R5 ;  /* 0x00010005000075a7 */ /* 0x000e6400080011ff */
[----:B-1----:R-:W-:Y:S05]  /*27d0*/  @!P0 BRA `(.L_x_44) ;  /* 0x0000008c002c8947 */ /* 0x002fea0003800000 */
.L_x_145:
[----:B------:R-:W-:Y:S01]  /*27e0*/  ULEA UR5, UR6, UR37, 0x3 ;  /* 0x0000002506057291 */ /* 0x000fe2000f8e18ff */
[----:B------:R-:W-:Y:S02]  /*27f0*/  PRMT R4, RZ, 0x654, R4 ;  /* 0x00000654ff047816 */ /* 0x000fe40000000004 */
[----:B-1----:R-:W-:Y:S01]  /*2800*/  SHF.L.U32 R5, R12, 0x1f, RZ ;  /* 0x0000001f0c057819 */ /* 0x002fe200000006ff */
[----:B------:R-:W-:Y:S01]  /*2810*/  UIADD3 UR4, UPT, UPT, UR5, 0xc0, URZ ;  /* 0x000000c005047890 */ /* 0x000fe2000fffe0ff */
[----:B------:R1:W-:Y:S05]  /*2820*/  SYNCS.ARRIVE.TRANS64.RED.A1T0 RZ, [R4+URZ], RZ ;  /* 0x000000ff04ff79a7 */ /* 0x0003ea00081004ff */
[----:B------:R-:W-:Y:S01]  /*2830*/  IMAD.U32 R7, RZ, RZ, UR4 ;  /* 0x00000004ff077e24 */ /* 0x000fe2000f8e00ff */
[----:B------:R-:W2:Y:S04]  /*2840*/  SYNCS.PHASECHK.TRANS64.TRYWAIT P0, [UR5+0xd0], R5 ;  /* 0x0000d005ff0075a7 */ /* 0x000ea80008001105 */
[----:B------:R-:W-:Y:S01]  /*2850*/  PRMT R6, R2, 0x654, R7 ;  /* 0x0000065402067816 */ /* 0x000fe20000000007 */
[----:B-1----:R-:W-:Y:S01]  /*2860*/  @!P2 IMAD.MOV.U32 R4, RZ, RZ, 0x10 ;  /* 0x00000010ff04a424 */ /* 0x002fe200078e00ff */
[----:B--2---:R-:W-:Y:S06]  /*2870*/  @!P0 BRA `(.L_x_45) ;  /* 0x0000008c00188947 */ /* 0x004fec0003800000 */
.L_x_147:
[----:B------:R-:W-:Y:S01]  /*2880*/  ULEA UR4, UR6, UR37, 0x4 ;  /* 0x0000002506047291 */ /* 0x000fe2000f8e20ff */
[----:B------:R-:W-:Y:S01]  /*2890*/  SEL R3, R6, R3, !P2 ;  /* 0x0000000306037207 */ /* 0x000fe20005000000 */
[----:B------:R-:W-:Y:S01]  /*28a0*/  UIADD3 UR5, UPT, UPT, UR5, 0xc0, URZ ;  /* 0x000000c005057890 */ /* 0x000fe2000fffe0ff */
[----:B-1----:R-:W-:Y:S01]  /*28b0*/  LEA R0, R11, UR37, 0x3 ;  /* 0x000000250b007c11 */ /* 0x002fe2000f8e18ff */
[----:B------:R-:W-:Y:S01]  /*28c0*/  UIADD3 UR4, UPT, UPT, UR4, 0x130, URZ ;  /* 0x0000013004047890 */ /* 0x000fe2000fffe0ff */
[----:B------:R-:W-:Y:S01]  /*28d0*/  SHF.L.U32 R5, R10, 0x1f, RZ ;  /* 0x0000001f0a057819 */ /* 0x000fe200000006ff */
[----:B------:R1:W-:Y:S01]  /*28e0*/  @!P2 SYNCS.ARRIVE.TRANS64.RED RZ, [R3+URZ], R4 ;  /* 0x0000000403ffa9a7 */ /* 0x0003e200080004ff */
[----:B------:R-:W-:Y:S01]  /*28f0*/  UIADD3 UR6, UPT, UPT, UR6, 0x1, URZ ;  /* 0x0000000106067890 */ /* 0x000fe2000fffe0ff */
[----:B------:R-:W-:-:S03]  /*2900*/  VIADD R8, R8, 0x1 ;  /* 0x0000000108087836 */ /* 0x000fc60000000000 */
[----:B------:R-:W-:Y:S02]  /*2910*/  UISETP.NE.AND UP0, UPT, UR6, 0x2, UPT ;  /* 0x000000020600788c */ /* 0x000fe4000bf05270 */
[----:B------:R-:W-:Y:S06]  /*2920*/  UGETNEXTWORKID.BROADCAST [UR4], [UR5] ;  /* 0x00000000040073ca */ /* 0x000fec0008000100 */
[----:B------:R-:W-:Y:S01]  /*2930*/  USEL UR4, URZ, 0x1, UP0 ;  /* 0x00000001ff047887 */ /* 0x000fe20008000000 */
[----:B------:R-:W-:Y:S01]  /*2940*/  ISETP.NE.AND P0, PT, R8, 0x2, PT ;  /* 0x000000020800780c */ /* 0x000fe20003f05270 */
[----:B------:R-:W-:Y:S01]  /*2950*/  USEL UR6, UR6, URZ, UP0 ;  /* 0x000000ff06067287 */ /* 0x000fe20008000000 */
[----:B------:R-:W2:Y:S03]  /*2960*/  SYNCS.PHASECHK.TRANS64.TRYWAIT P1, [R0+URZ+0xc0], R5 ;  /* 0x0000c005000075a7 */ /* 0x000ea600080211ff */
[----:B------:R-:W-:Y:S01]  /*2970*/  LOP3.LUT R12, R12, UR4, RZ, 0x3c, !PT ;  /* 0x000000040c0c7c12 */ /* 0x000fe2000f8e3cff */
[----:B-12---:R-:W-:Y:S07]  /*2980*/  @!P1 BRA `(.L_x_46) ;  /* 0x0000008800ec9947 */ /* 0x006fee0003800000 */
.L_x_148:
[C---:B------:R-:W-:Y:S01]  /*2990*/  LEA R4, R11.reuse, UR37, 0x4 ;  /* 0x000000250b047c11 */ /* 0x040fe2000f8e20ff */
[----:B-1----:R-:W-:Y:S01]  /*29a0*/  VIADD R0, R0, 0xd0 ;  /* 0x000000d000007836 */ /* 0x002fe20000000000 */
[----:B------:R-:W-:Y:S01]  /*29b0*/  SEL R8, R8, RZ, P0 ;  /* 0x000000ff08087207 */ /* 0x000fe20000000000 */
[----:B------:R-:W-:-:S03]  /*29c0*/  VIADD R11, R11, 0x1 ;  /* 0x000000010b0b7836 */ /* 0x000fc60000000000 */
[----:B------:R-:W1:Y:S01]  /*29d0*/  LDS.128 R4, [R4+0x130] ;  /* 0x0001300004047984 */ /* 0x000e620000000c00 */
[----:B------:R-:W-:Y:S02]  /*29e0*/  PRMT R0, RZ, 0x654, R0 ;  /* 0x00000654ff007816 */ /* 0x000fe40000000000 */
[C---:B------:R-:W-:Y:S01]  /*29f0*/  ISETP.NE.AND P1, PT, R11.reuse, 0x2, PT ;  /* 0x000000020b00780c */ /* 0x040fe20003f25270 */
[----:B------:R-:W-:Y:S01]  /*2a00*/  @!PT LDS RZ, [RZ] ;  /* 0x00000000fffff984 */ /* 0x000fe20000000800 */
[----:B------:R-:W-:Y:S01]  /*2a10*/  @!PT LDS RZ, [RZ] ;  /* 0x00000000fffff984 */ /* 0x000fe20000000800 */
[----:B------:R-:W-:Y:S01]  /*2a20*/  @!PT LDS RZ, [RZ] ;  /* 0x00000000fffff984 */ /* 0x000fe20000000800 */
[----:B------:R-:W-:Y:S01]  /*2a30*/  @!PT LDS RZ, [RZ] ;  /* 0x00000000fffff984 */ /* 0x000fe20000000800 */
[----:B------:R2:W-:Y:S06]  /*2a40*/  MEMBAR.ALL.CTA ;  /* 0x0000000000007992 */ /* 0x0005ec0000008000 */
[----:B--2---:R-:W2:Y:S01]  /*2a50*/  FENCE.VIEW.ASYNC.S ;  /* 0x00000000000073c6 */ /* 0x004ea20000000000 */
[----:B------:R-:W-:Y:S01]  /*2a60*/  SEL R11, R11, RZ, P1 ;  /* 0x000000ff0b0b7207 */ /* 0x000fe20000800000 */
[----:B--2---:R2:W-:Y:S01]  /*2a70*/  SYNCS.ARRIVE.TRANS64.RED.A1T0 RZ, [R0+URZ], RZ ;  /* 0x000000ff00ff79a7 */ /* 0x0045e200081004ff */
[----:B-1----:R-:W-:-:S02]  /*2a80*/  LOP3.LUT P3, RZ, R6, 0x1, RZ, 0xc0, !PT ;  /* 0x0000000106ff7812 */ /* 0x002fc4000786c0ff */
[----:B------:R-:W-:-:S04]  /*2a90*/  SEL R5, RZ, 0x1, P1 ;  /* 0x00000001ff057807 */ /* 0x000fc80000800000 */
[----:B------:R-:W-:Y:S02]  /*2aa0*/  LOP3.LUT R10, R10, R5, RZ, 0x3c, !PT ;  /* 0x000000050a0a7212 */ /* 0x000fe400078e3cff */
[----:B--2---:R-:W-:-:S04]  /*2ab0*/  SEL R0, RZ, 0x1, P0 ;  /* 0x00000001ff007807 */ /* 0x004fc80000000000 */
[----:B------:R-:W-:Y:S01]  /*2ac0*/  LOP3.LUT R9, R9, R0, RZ, 0x3c, !PT ;  /* 0x0000000009097212 */ /* 0x000fe200078e3cff */
[----:B------:R-:W-:Y:S06]  /*2ad0*/  @P3 BRA `(.L_x_47) ;  /* 0xfffffffc002c3947 */ /* 0x000fec000383ffff */
[----:B------:R-:W-:Y:S01]  /*2ae0*/  ULEA UR5, UR6, UR37, 0x3 ;  /* 0x0000002506057291 */ /* 0x000fe2000f8e18ff */
[----:B------:R-:W-:-:S08]  /*2af0*/  SHF.L.U32 R3, R12, 0x1f, RZ ;  /* 0x0000001f0c037819 */ /* 0x000fd000000006ff */
[----:B------:R-:W1:Y:S02]  /*2b00*/  SYNCS.PHASECHK.TRANS64 P0, [UR5+0xd0], R3 ;  /* 0x0000d003ff0075a7 */ /* 0x000e640008001005 */
[----:B-1----:R-:W-:Y:S05]  /*2b10*/  @P0 BRA `(.L_x_48) ;  /* 0x0000000000080947 */ /* 0x002fea0003800000 */
[----:B------:R-:W1:Y:S02]  /*2b20*/  SYNCS.PHASECHK.TRANS64.TRYWAIT P0, [UR5+0xd0], R3 ;  /* 0x0000d003ff0075a7 */ /* 0x000e640008001105 */
[----:B-1----:R-:W-:Y:S05]  /*2b30*/  @!P0 BRA `(.L_x_49) ;  /* 0x0000008800948947 */ /* 0x002fea0003800000 */
.L_x_48:
[----:B------:R-:W-:-:S04]  /*2b40*/  UIADD3 UR4, UPT, UPT, UR6, 0x1, URZ ;  /* 0x0000000106047890 */ /* 0x000fc8000fffe0ff */
[----:B------:R-:W-:-:S04]  /*2b50*/  UISETP.NE.AND UP0, UPT, UR4, 0x2, UPT ;  /* 0x000000020400788c */ /* 0x000fc8000bf05270 */
[----:B------:R-:W-:Y:S02]  /*2b60*/  USEL UR7, URZ, 0x1, UP0 ;  /* 0x00000001ff077887 */ /* 0x000fe40008000000 */
[----:B------:R-:W-:-:S04]  /*2b70*/  USEL UR4, UR4, URZ, UP0 ;  /* 0x000000ff04047287 */ /* 0x000fc80008000000 */
[----:B------:R-:W-:Y:S01]  /*2b80*/  ULEA UR4, UR4, UR37, 0x3 ;  /* 0x0000002504047291 */ /* 0x000fe2000f8e18ff */
[----:B-1----:R-:W-:-:S04]  /*2b90*/  LOP3.LUT R3, R12, UR7, RZ, 0x3c, !PT ;  /* 0x000000070c037c12 */ /* 0x002fc8000f8e3cff */
[----:B------:R-:W-:-:S04]  /*2ba0*/  SHF.L.U32 R0, R3, 0x1f, RZ ;  /* 0x0000001f03007819 */ /* 0x000fc800000006ff */
[----:B------:R-:W1:Y:S02]  /*2bb0*/  SYNCS.PHASECHK.TRANS64 P0, [UR4+0xd0], R0 ;  /* 0x0000d000ff0075a7 */ /* 0x000e640008001004 */
[----:B-1----:R-:W-:Y:S05]  /*2bc0*/  @P0 EXIT ;  /* 0x000000000000094d */ /* 0x002fea0003800000 */
[----:B------:R-:W-:Y:S02]  /*2bd0*/  SHF.L.U32 R3, R3, 0x1f, RZ ;  /* 0x0000001f03037819 */ /* 0x000fe400000006ff */
[----:B------:R-:W-:-:S07]  /*2be0*/  MOV R0, UR4 ;  /* 0x0000000400007c02 */ /* 0x000fce0008000f00 */
.L_x_50:
[----:B-1----:R1:W2:Y:S02]  /*2bf0*/  SYNCS.PHASECHK.TRANS64.TRYWAIT P0, [R0+URZ+0xd0], R3 ;  /* 0x0000d003000075a7 */ /* 0x0022a400080011ff */
[----:B--2---:R-:W-:Y:S05]  /*2c00*/  @!P0 NANOSLEEP.SYNCS 0x989680 ;  /* 0x009896800000895d */ /* 0x004fea0003900000 */
[----:B------:R-:W2:Y:S02]  /*2c10*/  @!P0 SYNCS.PHASECHK.TRANS64 P0, [R0+URZ+0xd0], R3 ;  /* 0x0000d003000085a7 */ /* 0x000ea400080010ff */
[----:B--2---:R-:W-:Y:S05]  /*2c20*/  @P0 EXIT ;  /* 0x000000000000094d */ /* 0x004fea0003800000 */
[----:B------:R-:W-:Y:S05]  /*2c30*/  BRA `(.L_x_50) ;  /* 0xfffffffc00ec7947 */ /* 0x000fea000383ffff */
.L_x_43:
[----:B------:R-:W-:-:S09]  /*2c40*/  UISETP.NE.AND UP1, UPT, UR8, URZ, UPT ;  /* 0x000000ff0800728c */ /* 0x000fd2000bf25270 */
[----:B------:R-:W-:Y:S05]  /*2c50*/  BRA.U UP1, `(.L_x_51) ;  /* 0x0000000d01307547 */ /* 0x000fea000b800000 */
[----:B------:R-:W-:Y:S01]  /*2c60*/  UMOV UR4, 0x40 ;  /* 0x0000004000047882 */ /* 0x000fe20000000000 */
[----:B------:R-:W-:Y:S01]  /*2c70*/  NOP ;  /* 0x0000000000007918 */ /* 0x000fe20000000000 */
[----:B------:R-:W-:Y:S01]  /*2c80*/  ULEA UR4, UR37, UR4, 0x18 ;  /* 0x0000000425047291 */ /* 0x000fe2000f8ec0ff */
[----:B------:R-:W-:Y:S02]  /*2c90*/  UMOV UR5, 0x400 ;  /* 0x0000040000057882 */ /* 0x000fe40000000000 */
[----:B------:R-:W-:-:S06]  /*2ca0*/  ULEA UR37, UR37, UR5, 0x18 ;  /* 0x0000000525257291 */ /* 0x000fcc000f8ec0ff */
[----:B------:R-:W1:Y:S02]  /*2cb0*/  LDS.U8 R0, [UR4+0x1c] ;  /* 0x00001c04ff007984 */ /* 0x000e640008000000 */
[----:B-1----:R-:W-:-:S13]  /*2cc0*/  ISETP.NE.AND P0, PT, R0, RZ, PT ;  /* 0x000000ff0000720c */ /* 0x002fda0003f05270 */
[----:B------:R-:W-:Y:S05]  /*2cd0*/  @P0 BRA `(.L_x_52) ;  /* 0x0000000000580947 */ /* 0x000fea0003800000 */
[----:B------:R-:W-:-:S13]  /*2ce0*/  ELECT P0, URZ, PT ;  /* 0x0000000000ff782f */ /* 0x000fda0003800000 */
[----:B------:R-:W-:Y:S05]  /*2cf0*/  @!P0 BRA `(.L_x_53) ;  /* 0x0000000000608947 */ /* 0x000fea0003800000 */
[----:B------:R-:W-:Y:S01]  /*2d00*/  UMOV UR5, 0x10 ;  /* 0x0000001000057882 */ /* 0x000fe20000000000 */
[----:B------:R-:W-:Y:S01]  /*2d10*/  HFMA2 R0, -RZ, RZ, 0, 5.9604644775390625e-08 ;  /* 0x00000001ff007431 */ /* 0x000fe200000001ff */
[----:B------:R-:W-:-:S03]  /*2d20*/  MOV R2, 0xffff ;  /* 0x0000ffff00027802 */ /* 0x000fc60000000f00 */
[----:B------:R-:W-:Y:S04]  /*2d30*/  DEPBAR.LE SB1, 0x36 ;  /* 0x00009d800000791a */ /* 0x000fe80000000000 */
[----:B------:R-:W1:Y:S02]  /*2d40*/  UTCATOMSWS.FIND_AND_SET.ALIGN UP0, UR5, UR5 ;  /* 0x00000005000575e3 */ /* 0x000e640008000800 */
[----:B-1----:R-:W-:Y:S01]  /*2d50*/  MOV R3, UR5 ;  /* 0x0000000500037c02 */ /* 0x002fe20008000f00 */
[----:B------:R-:W-:Y:S06]  /*2d60*/  BRA.U UP0, `(.L_x_54) ;  /* 0x0000000100187547 */ /* 0x000fec000b800000 */
.L_x_55:
[----:B------:R-:W-:Y:S05]  /*2d70*/  NANOSLEEP 0x64 ;  /* 0x000000640000795d */ /* 0x000fea0003800000 */
[----:B------:R-:W-:-:S05]  /*2d80*/  UMOV UR5, 0x10 ;  /* 0x0000001000057882 */ /* 0x000fca0000000000 */
[----:B------:R-:W-:Y:S04]  /*2d90*/  DEPBAR.LE SB1, 0x36 ;  /* 0x00009d800000791a */ /* 0x000fe80000000000 */
[----:B------:R-:W1:Y:S02]  /*2da0*/  UTCATOMSWS.FIND_AND_SET.ALIGN UP0, UR5, UR5 ;  /* 0x00000005000575e3 */ /* 0x000e640008000800 */
[----:B-1----:R-:W-:Y:S01]  /*2db0*/  MOV R3, UR5 ;  /* 0x0000000500037c02 */ /* 0x002fe20008000f00 */
[----:B------:R-:W-:Y:S05]  /*2dc0*/  BRA.U !UP0, `(.L_x_55) ;  /* 0xfffffffd08e87547 */ /* 0x000fea000b83ffff */
.L_x_54:
[-C--:B------:R-:W-:Y:S02]  /*2dd0*/  SHF.L.U32 R2, R2, R3.reuse, RZ ;  /* 0x0000000302027219 */ /* 0x080fe400000006ff */
[----:B------:R-:W-:Y:S01]  /*2de0*/  SHF.L.U32 R0, R0, R3, RZ ;  /* 0x0000000300007219 */ /* 0x000fe200000006ff */
[----:B------:R-:W-:Y:S02]  /*2df0*/  IMAD.SHL.U32 R3, R3, 0x20, RZ ;  /* 0x0000002003037824 */ /* 0x000fe400078e00ff */
[----:B------:R1:W-:Y:S04]  /*2e00*/  ATOMS.OR RZ, [UR4+0x14], R2 ;  /* 0x00001402ffff798c */ /* 0x0003e8000b000004 */
[----:B------:R1:W-:Y:S04]  /*2e10*/  ATOMS.OR RZ, [UR4+0x18], R0 ;  /* 0x00001800ffff798c */ /* 0x0003e8000b000004 */
[----:B------:R1:W-:Y:S01]  /*2e20*/  STS [UR37+0x150], R3 ;  /* 0x00015003ff007988 */ /* 0x0003e20008000825 */
[----:B------:R-:W-:Y:S05]  /*2e30*/  BRA `(.L_x_53) ;  /* 0x0000000000107947 */ /* 0x000fea0003800000 */
.L_x_52:
[----:B------:R-:W-:Y:S02]  /*2e40*/  MOV R0, 0xffffffff ;  /* 0xffffffff00007802 */ /* 0x000fe40000000f00 */
[----:B------:R-:W-:-:S03]  /*2e50*/  MOV R2, 0x2e80 ;  /* 0x00002e8000027802 */ /* 0x000fc60000000f00 */
[----:B------:R1:W-:Y:S04]  /*2e60*/  STS [UR37+0x150], R0 ;  /* 0x00015000ff007988 */ /* 0x0003e80008000825 */
[----:B-1-3-5:R-:W-:Y:S05]  /*2e70*/  CALL.REL.NOINC `($__internal_1_$__cuda_sm10x_tcgen05_guardrail_trap_phase_invalid_during_alloc) ;  /* 0x0000008c00a87944 */ /* 0x02afea0003c00000 */
.L_x_53:
[----:B------:R-:W-:Y:S05]  /*2e80*/  WARPSYNC.ALL ;  /* 0x0000000000007948 */ /* 0x000fea0003800000 */
[----:B------:R-:W2:Y:S01]  /*2e90*/  S2UR UR6, SR_CgaCtaId ;  /* 0x00000000000679c3 */ /* 0x000ea20000008800 */
[----:B------:R-:W-:Y:S01]  /*2ea0*/  UMOV UR4, 0x400 ;  /* 0x0000040000047882 */ /* 0x000fe20000000000 */
[----:B------:R-:W-:-:S06]  /*2eb0*/  NOP ;  /* 0x0000000000007918 */ /* 0x000fcc0000000000 */
[----:B------:R-:W-:Y:S06]  /*2ec0*/  BAR.ARV 0x6, 0xa0 ;  /* 0x0182800000007b1d */ /* 0x000fec0000002000 */
[----:B------:R-:W4:Y:S01]  /*2ed0*/  LDCU UR7, c[0x0][0x38c] ;  /* 0x00007180ff0777ac */ /* 0x000f220008000800 */
[----:B------:R-:W-:Y:S01]  /*2ee0*/  IMAD.MOV.U32 R11, RZ, RZ, 0x1 ;  /* 0x00000001ff0b7424 */ /* 0x000fe200078e00ff */
[----:B------:R-:W-:Y:S01]  /*2ef0*/  CS2R R8, SRZ ;  /* 0x0000000000087805 */ /* 0x000fe2000001ff00 */
[----:B------:R-:W-:Y:S01]  /*2f00*/  IMAD.MOV.U32 R10, RZ, RZ, RZ ;  /* 0x000000ffff0a7224 */ /* 0x000fe200078e00ff */
[----:B------:R-:W-:Y:S01]  /*2f10*/  UMOV UR17, URZ ;  /* 0x000000ff00117c82 */ /* 0x000fe20008000000 */
[----:B------:R-:W-:Y:S01]  /*2f20*/  UMOV UR16, URZ ;  /* 0x000000ff00107c82 */ /* 0x000fe20008000000 */
[----:B------:R-:W-:Y:S01]  /*2f30*/  UMOV UR22, 0x0 ;  /* 0x0000000000167882 */ /* 0x000fe20000000000 */
[----:B------:R-:W-:Y:S01]  /*2f40*/  UMOV UR23, 0x8408410 ;  /* 0x0840841000177882 */ /* 0x000fe20000000000 */
[----:B------:R-:W-:Y:S01]  /*2f50*/  UMOV UR20, 0x0 ;  /* 0x0000000000147882 */ /* 0x000fe20000000000 */
[----:B------:R-:W-:Y:S01]  /*2f60*/  UMOV UR21, 0x8408410 ;  /* 0x0840841000157882 */ /* 0x000fe20000000000 */
[----:B--2---:R-:W-:Y:S01]  /*2f70*/  ULEA UR6, UR6, UR4, 0x18 ;  /* 0x0000000406067291 */ /* 0x004fe2000f8ec0ff */
[----:B------:R-:W2:Y:S03]  /*2f80*/  LDCU UR4, c[0x0][0x38c] ;  /* 0x00007180ff0477ac */ /* 0x000ea60008000800 */
[----:B------:R-:W-:-:S02]  /*2f90*/  UIADD3 UR11, UPT, UPT, UR6, 0x1a400, URZ ;  /* 0x0001a400060b7890 */ /* 0x000fc4000fffe0ff */
[----:B----4-:R-:W-:-:S03]  /*2fa0*/  UIADD3 UR7, UPT, UPT, UR7, 0x3f, URZ ;  /* 0x0000003f07077890 */ /* 0x010fc6000fffe0ff */
[----:B-1----:R-:W1:Y:S01]  /*2fb0*/  LDS R0, [UR6+0x150] ;  /* 0x00015006ff007984 */ /* 0x002e620008000800 */
[----:B------:R-:W-:Y:S02]  /*2fc0*/  UIADD3 UR18, UPT, UPT, UR6, 0xc400, URZ ;  /* 0x0000c40006127890 */ /* 0x000fe4000fffe0ff */
[----:B------:R-:W-:Y:S02]  /*2fd0*/  USHF.R.S32.HI UR5, URZ, 0x1f, UR7 ;  /* 0x0000001fff057899 */ /* 0x000fe40008011407 */
[----:B------:R-:W-:Y:S02]  /*2fe0*/  USHF.R.U32.HI UR11, URZ, 0x4, UR11 ;  /* 0x00000004ff0b7899 */ /* 0x000fe4000801160b */
[----:B------:R-:W-:Y:S02]  /*2ff0*/  ULEA.HI UR5, UR5, UR7, URZ, 0x6 ;  /* 0x0000000705057291 */ /* 0x000fe4000f8f30ff */
[----:B------:R-:W-:Y:S02]  /*3000*/  USHF.R.U32.HI UR18, URZ, 0x4, UR18 ;  /* 0x00000004ff127899 */ /* 0x000fe40008011612 */
[----:B------:R-:W-:-:S02]  /*3010*/  USHF.R.S32.HI UR5, URZ, 0x6, UR5 ;  /* 0x00000006ff057899 */ /* 0x000fc40008011405 */
[----:B------:R-:W-:Y:S02]  /*3020*/  ULOP3.LUT UR11, UR11, 0x3fff, URZ, 0xc0, !UPT ;  /* 0x00003fff0b0b7892 */ /* 0x000fe4000f8ec0ff */
[----:B------:R-:W-:Y:S02]  /*3030*/  UISETP.LT.AND UP0, UPT, UR5, 0x1, UPT ;  /* 0x000000010500788c */ /* 0x000fe4000bf01270 */
[----:B------:R-:W-:Y:S02]  /*3040*/  ULOP3.LUT UR18, UR18, 0x3fff, URZ, 0xc0, !UPT ;  /* 0x00003fff12127892 */ /* 0x000fe4000f8ec0ff */
[----:B------:R-:W-:Y:S02]  /*3050*/  USEL UR10, UR5, 0x1, !UP0 ;  /* 0x00000001050a7887 */ /* 0x000fe4000c000000 */
[----:B------:R-:W-:Y:S02]  /*3060*/  ULOP3.LUT UR11, UR11, 0x10000, URZ, 0xfc, !UPT ;  /* 0x000100000b0b7892 */ /* 0x000fe4000f8efcff */
[----:B------:R-:W-:-:S02]  /*3070*/  UIADD3 UR10, UPT, UPT, -UR10, URZ, URZ ;  /* 0x000000ff0a0a7290 */ /* 0x000fc4000fffe1ff */
[----:B--2---:R-:W-:Y:S01]  /*3080*/  UISETP.GE.AND UP3, UPT, UR4, 0x1, UPT ;  /* 0x000000010400788c */ /* 0x004fe2000bf66270 */
[----:B-1----:R-:W-:-:S15]  /*3090*/  R2UR UR19, R0 ;  /* 0x00000000001372ca */ /* 0x002fde00000e0000 */
.L_x_62:
[----:B------:R-:W-:Y:S02]  /*30a0*/  LEA R0, R10, UR6, 0x3 ;  /* 0x000000060a007c11 */ /* 0x000fe4000f8e18ff */
[----:B------:R-:W-:Y:S02]  /*30b0*/  SHF.L.U32 R5, R9, 0x1f, RZ ;  /* 0x0000001f09057819 */ /* 0x000fe400000006ff */
[----:B------:R-:W-:Y:S01]  /*30c0*/  PLOP3.LUT P0, PT, PT, PT, UP3, 0x80, 0x8 ;  /* 0x000000000008781c */ /* 0x000fe20003f0f038 */
[----:B------:R-:W-:Y:S01]  /*30d0*/  VIADD R3, R0, 0xd0 ;  /* 0x000000d000037836 */ /* 0x000fe20000000000 */
[----:B-1----:R-:W1:Y:S02]  /*30e0*/  SYNCS.PHASECHK.TRANS64.TRYWAIT P1, [R0+URZ+0xc0], R5 ;  /* 0x0000c005000075a7 */ /* 0x002e6400080211ff */
[----:B-1--4-:R-:W-:Y:S09]  /*30f0*/  @!P1 BRA `(.L_x_56) ;  /* 0x00000084003c9947 */ /* 0x012ff20003800000 */
.L_x_150:
[----:B------:R-:W-:Y:S01]  /*3100*/  LEA R4, R10, UR6, 0x4 ;  /* 0x000000060a047c11 */ /* 0x000fe2000f8e20ff */
[----:B------:R-:W-:Y:S01]  /*3110*/  @UP3 ULEA UR4, UR16, UR6, 0x3 ;  /* 0x0000000610043291 */ /* 0x000fe2000f8e18ff */
[----:B------:R-:W-:Y:S01]  /*3120*/  PLOP3.LUT P2, PT, PT, PT, PT, 0x80, 0x8 ;  /* 0x000000000008781c */ /* 0x000fe20003f4f070 */
[----:B------:R-:W-:Y:S01]  /*3130*/  ULEA UR8, UR17, UR6, 0x3 ;  /* 0x0000000611087291 */ /* 0x000fe2000f8e18ff */
[----:B------:R-:W-:Y:S01]  /*3140*/  PRMT R3, RZ, 0x654, R3 ;  /* 0x00000654ff037816 */ /* 0x000fe20000000003 */
[----:B------:R-:W-:Y:S01]  /*3150*/  ULEA UR9, UR17, UR19, 0x8 ;  /* 0x0000001311097291 */ /* 0x000fe2000f8e40ff */
[----:B-1----:R-:W1:Y:S01]  /*3160*/  LDS.128 R4, [R4+0x130] ;  /* 0x0001300004047984 */ /* 0x002e620000000c00 */
[----:B------:R-:W-:Y:S02]  /*3170*/  @P0 SHF.L.U32 R2, R8, 0x1f, RZ ;  /* 0x0000001f08020819 */ /* 0x000fe400000006ff */
[----:B------:R-:W-:Y:S01]  /*3180*/  SHF.L.U32 R0, R11, 0x1f, RZ ;  /* 0x0000001f0b007819 */ /* 0x000fe200000006ff */
[----:B------:R-:W-:Y:S01]  /*3190*/  @!PT LDS RZ, [RZ] ;  /* 0x00000000fffff984 */ /* 0x000fe20000000800 */
[----:B------:R-:W-:Y:S01]  /*31a0*/  @!PT LDS RZ, [RZ] ;  /* 0x00000000fffff984 */ /* 0x000fe20000000800 */
[----:B------:R-:W-:Y:S01]  /*31b0*/  @!PT LDS RZ, [RZ] ;  /* 0x00000000fffff984 */ /* 0x000fe20000000800 */
[----:B------:R-:W-:Y:S01]  /*31c0*/  @!PT LDS RZ, [RZ] ;  /* 0x00000000fffff984 */ /* 0x000fe20000000800 */
[----:B------:R2:W-:Y:S06]  /*31d0*/  MEMBAR.ALL.CTA ;  /* 0x0000000000007992 */ /* 0x0005ec0000008000 */
[----:B--2---:R-:W2:Y:S02]  /*31e0*/  FENCE.VIEW.ASYNC.S ;  /* 0x00000000000073c6 */ /* 0x004ea40000000000 */
[----:B--2---:R2:W-:Y:S01]  /*31f0*/  SYNCS.ARRIVE.TRANS64.RED.A1T0 RZ, [R3+URZ], RZ ;  /* 0x000000ff03ff79a7 */ /* 0x0045e200081004ff */
[----:B------:R2:W4:Y:S01]  /*3200*/  @P0 SYNCS.PHASECHK.TRANS64.TRYWAIT P2, [UR4], R2 ;  /* 0x00000002ff0005a7 */ /* 0x0005220008041104 */
[----:B-1----:R-:W-:Y:S01]  /*3210*/  LOP3.LUT P1, RZ, R6, 0x1, RZ, 0xc0, !PT ;  /* 0x0000000106ff7812 */ /* 0x002fe2000782c0ff */
[----:B------:R-:W1:Y:S02]  /*3220*/  SYNCS.PHASECHK.TRANS64.TRYWAIT P0, [UR8+0xf0], R0 ;  /* 0x0000f000ff0075a7 */ /* 0x000e640008001108 */
[----:B-12-4-:R-:W-:Y:S10]  /*3230*/  @!P0 BRA `(.L_x_57) ;  /* 0x0000008400008947 */ /* 0x016ff40003800000 */
.L_x_152:
[----:B------:R-:W-:Y:S01]  /*3240*/  IADD3 R10, PT, PT, R10, 0x1, RZ ;  /* 0x000000010a0a7810 */ /* 0x000fe20007ffe0ff */
[----:B------:R-:W-:Y:S06]  /*3250*/  BRA.U !UP3, `(.L_x_58) ;  /* 0x000000010b987547 */ /* 0x000fec000b800000 */
[----:B------:R-:W-:Y:S01]  /*3260*/  UPLOP3.LUT UP4, UPT, UPT, UPT, UPT, 0x40, 0x4 ;  /* 0x000000000004789c */ /* 0x000fe20003f8e870 */
[----:B------:R-:W-:Y:S01]  /*3270*/  UMOV UR15, UR10 ;  /* 0x0000000a000f7c82 */ /* 0x000fe20008000000 */
[----:B------:R-:W-:Y:S01]  /*3280*/  UMOV UR14, UR5 ;  /* 0x00000005000e7c82 */ /* 0x000fe20008000000 */
[----:B------:R-:W-:-:S08]  /*3290*/  UMOV UR13, UR16 ;  /* 0x00000010000d7c82 */ /* 0x000fd00008000000 */
.L_x_61:
[----:B------:R-:W-:Y:S02]  /*32a0*/  UIADD3 UR15, UPT, UPT, UR15, 0x1, URZ ;  /* 0x000000010f0f7890 */ /* 0x000fe4000fffe0ff */
[----:B--2---:R-:W-:Y:S02]  /*32b0*/  ULEA UR7, UR13, UR6, 0x3 ;  /* 0x000000060d077291 */ /* 0x004fe4000f8e18ff */
[----:B------:R-:W-:Y:S01]  /*32c0*/  UISETP.NE.AND UP0, UPT, UR15, URZ, UPT ;  /* 0x000000ff0f00728c */ /* 0x000fe2000bf05270 */
[----:B----4-:R-:W-:Y:S10]  /*32d0*/  @P2 BRA `(.L_x_59) ;  /* 0x00000000000c2947 */ /* 0x010ff40003800000 */
[----:B-1----:R-:W-:Y:S04]  /*32e0*/  SHF.L.U32 R3, R8, 0x1f, RZ ;  /* 0x0000001f08037819 */ /* 0x002fe800000006ff */
[----:B------:R-:W1:Y:S02]  /*32f0*/  SYNCS.PHASECHK.TRANS64.TRYWAIT P0, [UR7], R3 ;  /* 0x00000003ff0075a7 */ /* 0x000e640008001107 */
[----:B-1----:R-:W-:Y:S05]  /*3300*/  @!P0 BRA `(.L_x_60) ;  /* 0x0000008000e48947 */ /* 0x002fea0003800000 */
.L_x_59:
[----:B------:R-:W-:Y:S01]  /*3310*/  UISETP.NE.AND UP1, UPT, UR14, 0x1, UPT ;  /* 0x000000010e00788c */ /* 0x000fe2000bf25270 */
[----:B------:R-:W-:Y:S01]  /*3320*/  PLOP3.LUT P2, PT, PT, PT, PT, 0x80, 0x8 ;  /* 0x000000000008781c */ /* 0x000fe20003f4f070 */
[----:B------:R-:W-:Y:S02]  /*3330*/  UIADD3 UR16, UPT, UPT, UR13, 0x1, URZ ;  /* 0x000000010d107890 */ /* 0x000fe4000fffe0ff */
[----:B------:R-:W-:Y:S02]  /*3340*/  ULEA UR24, UR13, UR18, 0x9 ;  /* 0x000000120d187291 */ /* 0x000fe4000f8e48ff */
[----:B------:R-:W-:Y:S01]  /*3350*/  UISETP.NE.AND UP2, UPT, UR16, 0x7, UPT ;  /* 0x000000071000788c */ /* 0x000fe2000bf45270 */
[----:B------:R-:W-:Y:S01]  /*3360*/  PLOP3.LUT P0, PT, PT, PT, UP1, 0x80, 0x8 ;  /* 0x000000000008781c */ /* 0x000fe20003f0f018 */
[----:B------:R-:W-:Y:S02]  /*3370*/  ULEA UR26, UR13, UR11, 0xa ;  /* 0x0000000b0d1a7291 */ /* 0x000fe4000f8e50ff */
[----:B------:R-:W-:Y:S02]  /*3380*/  USEL UR12, URZ, 0x1, UP2 ;  /* 0x00000001ff0c7887 */ /* 0x000fe40009000000 */
[----:B------:R-:W-:Y:S02]  /*3390*/  USEL UR16, UR16, URZ, UP2 ;  /* 0x000000ff10107287 */ /* 0x000fe40009000000 */
[----:B------:R-:W-:Y:S02]  /*33a0*/  UIADD3 UR30, UPT, UPT, UR24, 0x100, URZ ;  /* 0x00000100181e7890 */ /* 0x000fe4000fffe0ff */
[----:B------:R-:W-:Y:S01]  /*33b0*/  @UP1 ULEA UR4, UR16, UR6, 0x3 ;  /* 0x0000000610041291 */ /* 0x000fe2000f8e18ff */
[----:B------:R-:W-:Y:S01]  /*33c0*/  LOP3.LUT R8, R8, UR12, RZ, 0x3c, !PT ;  /* 0x0000000c08087c12 */ /* 0x000fe2000f8e3cff */
[----:B------:R-:W-:Y:S02]  /*33d0*/  UIADD3 UR28, UPT, UPT, UR26, 0x2, URZ ;  /* 0x000000021a1c7890 */ /* 0x000fe4000fffe0ff */
[----:B------:R-:W-:Y:S01]  /*33e0*/  UIADD3 UR7, UPT, UPT, UR7, 0x38, URZ ;  /* 0x0000003807077890 */ /* 0x000fe2000fffe0ff */
[----:B-1----:R-:W-:Y:S01]  /*33f0*/  @P0 SHF.L.U32 R0, R8, 0x1f, RZ ;  /* 0x0000001f08000819 */ /* 0x002fe200000006ff */
[----:B------:R-:W-:Y:S01]  /*3400*/  UMOV UR25, 0x40004040 ;  /* 0x4000404000197882 */ /* 0x000fe20000000000 */
[----:B------:R-:W-:Y:S01]  /*3410*/  UMOV UR27, 0x80004020 ;  /* 0x80004020001b7882 */ /* 0x000fe20000000000 */
[----:B------:R-:W-:Y:S01]  /*3420*/  UMOV UR31, 0x40004040 ;  /* 0x40004040001f7882 */ /* 0x000fe20000000000 */
[----:B------:R2:W4:Y:S01]  /*3430*/  @P0 SYNCS.PHASECHK.TRANS64.TRYWAIT P2, [UR4], R0 ;  /* 0x00000000ff0005a7 */ /* 0x0005220008041104 */
[----:B------:R-:W-:Y:S01]  /*3440*/  UIADD3 UR14, UPT, UPT, UR14, -0x1, URZ ;  /* 0xffffffff0e0e7890 */ /* 0x000fe2000fffe0ff */
[----:B------:R2:W-:Y:S01]  /*3450*/  UTCQMMA gdesc[UR24], gdesc[UR26], tmem[UR9], tmem[UR22], idesc[UR23], UP4 ;  /* 0x00ff161a180075ea */ /* 0x0005e2000a000309 */
[----:B------:R-:W-:Y:S01]  /*3460*/  UPLOP3.LUT UP4, UPT, UPT, UPT, UPT, 0x80, 0x8 ;  /* 0x000000000008789c */ /* 0x000fe20003f8f070 */
[----:B------:R-:W-:Y:S01]  /*3470*/  UMOV UR29, 0x80004020 ;  /* 0x80004020001d7882 */ /* 0x000fe20000000000 */
[----:B------:R-:W-:Y:S01]  /*3480*/  UMOV UR13, UR16 ;  /* 0x00000010000d7c82 */ /* 0x000fe20008000000 */
[----:B------:R2:W-:Y:S01]  /*3490*/  UTCQMMA gdesc[UR30], gdesc[UR28], tmem[UR9], tmem[UR20], idesc[UR21], UPT ;  /* 0x00ff141c1e0075ea */ /* 0x0005e2000b800309 */
[----:B------:R2:W-:Y:S01]  /*34a0*/  UTCBAR [UR7], URZ ;  /* 0x000000ff070073e9 */ /* 0x0005e200080000ff */
[----:B------:R-:W-:Y:S06]  /*34b0*/  BRA.U UP0, `(.L_x_61) ;  /* 0xfffffffd00787547 */ /* 0x000fec000b83ffff */
.L_x_58:
[----:B------:R-:W-:Y:S01]  /*34c0*/  UIADD3 UR17, UPT, UPT, UR17, 0x1, URZ ;  /* 0x0000000111117890 */ /* 0x000fe2000fffe0ff */
[C---:B------:R-:W-:Y:S01]  /*34d0*/  ISETP.NE.AND P0, PT, R10.reuse, 0x2, PT ;  /* 0x000000020a00780c */ /* 0x040fe20003f05270 */
[----:B------:R-:W-:Y:S02]  /*34e0*/  UIADD3 UR8, UPT, UPT, UR8, 0xe0, URZ ;  /* 0x000000e008087890 */ /* 0x000fe4000fffe0ff */
[----:B------:R-:W-:Y:S01]  /*34f0*/  UISETP.NE.AND UP0, UPT, UR17, 0x2, UPT ;  /* 0x000000021100788c */ /* 0x000fe2000bf05270 */
[----:B-12---:R-:W-:Y:S02]  /*3500*/  SEL R0, RZ, 0x1, P0 ;  /* 0x00000001ff007807 */ /* 0x006fe40000000000 */
[----:B------:R-:W-:Y:S01]  /*3510*/  SEL R10, R10, RZ, P0 ;  /* 0x000000ff0a0a7207 */ /* 0x000fe20000000000 */
[----:B------:R-:W-:Y:S01]  /*3520*/  USEL UR4, URZ, 0x1, UP0 ;  /* 0x00000001ff047887 */ /* 0x000fe20008000000 */
[----:B------:R-:W-:Y:S01]  /*3530*/  LOP3.LUT R9, R9, R0, RZ, 0x3c, !PT ;  /* 0x0000000009097212 */ /* 0x000fe200078e3cff */
[----:B------:R-:W-:Y:S01]  /*3540*/  USEL UR17, UR17, URZ, UP0 ;  /* 0x000000ff11117287 */ /* 0x000fe20008000000 */
[----:B------:R1:W-:Y:S03]  /*3550*/  UTCBAR [UR8], URZ ;  /* 0x000000ff080073e9 */ /* 0x0003e600080000ff */
[----:B------:R-:W-:Y:S01]  /*3560*/  LOP3.LUT R11, R11, UR4, RZ, 0x3c, !PT ;  /* 0x000000040b0b7c12 */ /* 0x000fe2000f8e3cff */
[----:B------:R-:W-:Y:S07]  /*3570*/  @P1 BRA `(.L_x_62) ;  /* 0xfffffff800c81947 */ /* 0x000fee000383ffff */
[----:B------:R-:W2:Y:S01]  /*3580*/  S2UR UR4, SR_CgaCtaId ;  /* 0x00000000000479c3 */ /* 0x000ea20000008800 */
[----:B------:R-:W-:Y:S01]  /*3590*/  ELECT P0, URZ, PT ;  /* 0x0000000000ff782f */ /* 0x000fe20003800000 */
[----:B------:R-:W-:Y:S01]  /*35a0*/  IMAD.MOV.U32 R0, RZ, RZ, 0x1 ;  /* 0x00000001ff007424 */ /* 0x000fe200078e00ff */
[----:B------:R-:W-:Y:S01]  /*35b0*/  UIADD3 UR6, UPT, UPT, UR6, 0xf0, URZ ;  /* 0x000000f006067890 */ /* 0x000fe2000fffe0ff */
[----:B------:R-:W-:Y:S01]  /*35c0*/  SHF.L.U32 R3, R11, 0x1f, RZ ;  /* 0x0000001f0b037819 */ /* 0x000fe200000006ff */
[----:B------:R-:W-:-:S03]  /*35d0*/  UMOV UR5, 0x40 ;  /* 0x0000004000057882 */ /* 0x000fc60000000000 */
[----:B------:R-:W-:Y:S01]  /*35e0*/  UVIRTCOUNT.DEALLOC.SMPOOL 0x80 ;  /* 0x000000800000784c */ /* 0x000fe20000000000 */
[----:B--2---:R-:W-:Y:S02]  /*35f0*/  ULEA UR4, UR4, UR5, 0x18 ;  /* 0x0000000504047291 */ /* 0x004fe4000f8ec0ff */
[----:B------:R-:W-:-:S07]  /*3600*/  ULEA UR5, UR17, UR6, 0x3 ;  /* 0x0000000611057291 */ /* 0x000fce000f8e18ff */
[----:B------:R2:W-:Y:S02]  /*3610*/  @P0 STS.U8 [UR4+0x1c], R0 ;  /* 0x00001c00ff000988 */ /* 0x0005e40008000004 */
[----:B------:R-:W3:Y:S02]  /*3620*/  SYNCS.PHASECHK.TRANS64.TRYWAIT P0, [UR5], R3 ;  /* 0x00000003ff0075a7 */ /* 0x000ee40008001105 */
[----:B--23--:R-:W-:Y:S05]  /*3630*/  @!P0 BRA `(.L_x_63) ;  /* 0x0000008000308947 */ /* 0x00cfea0003800000 */
.L_x_155:
[----:B------:R-:W-:-:S04]  /*3640*/  UIADD3 UR7, UPT, UPT, UR17, 0x1, URZ ;  /* 0x0000000111077890 */ /* 0x000fc8000fffe0ff */
[----:B------:R-:W-:-:S04]  /*3650*/  UISETP.NE.AND UP0, UPT, UR7, 0x2, UPT ;  /* 0x000000020700788c */ /* 0x000fc8000bf05270 */
[----:B------:R-:W-:Y:S02]  /*3660*/  USEL UR5, URZ, 0x1, UP0 ;  /* 0x00000001ff057887 */ /* 0x000fe40008000000 */
[----:B------:R-:W-:-:S04]  /*3670*/  USEL UR7, UR7, URZ, UP0 ;  /* 0x000000ff07077287 */ /* 0x000fc80008000000 */
[----:B------:R-:W-:Y:S01]  /*3680*/  ULEA UR7, UR7, UR6, 0x3 ;  /* 0x0000000607077291 */ /* 0x000fe2000f8e18ff */
[----:B--2---:R-:W-:-:S04]  /*3690*/  LOP3.LUT R3, R11, UR5, RZ, 0x3c, !PT ;  /* 0x000000050b037c12 */ /* 0x004fc8000f8e3cff */
[----:B------:R-:W-:-:S04]  /*36a0*/  SHF.L.U32 R3, R3, 0x1f, RZ ;  /* 0x0000001f03037819 */ /* 0x000fc800000006ff */
[----:B------:R-:W2:Y:S02]  /*36b0*/  SYNCS.PHASECHK.TRANS64.TRYWAIT P0, [UR7], R3 ;  /* 0x00000003ff0075a7 */ /* 0x000ea40008001107 */
[----:B--2---:R-:W-:Y:S05]  /*36c0*/  @!P0 BRA `(.L_x_64) ;  /* 0x0000008000248947 */ /* 0x004fea0003800000 */
.L_x_157:
[----:B------:R-:W-:Y:S01]  /*36d0*/  NOP ;  /* 0x0000000000007918 */ /* 0x000fe20000000000 */
[----:B--2---:R-:W2:Y:S01]  /*36e0*/  LDS R0, [UR4+0x14] ;  /* 0x00001404ff007984 */ /* 0x004ea20008000800 */
[----:B------:R-:W-:Y:S01]  /*36f0*/  ULOP3.LUT UR6, UR19, 0xffff, URZ, 0xc0, !UPT ;  /* 0x0000ffff13067892 */ /* 0x000fe2000f8ec0ff */
[----:B-1----:R-:W-:Y:S01]  /*3700*/  UMOV UR8, 0xffff ;  /* 0x0000ffff00087882 */ /* 0x002fe20000000000 */
[----:B------:R-:W-:Y:S02]  /*3710*/  UMOV UR5, 0x1 ;  /* 0x0000000100057882 */ /* 0x000fe40000000000 */
[----:B------:R-:W-:-:S04]  /*3720*/  USHF.R.U32.HI UR6, URZ, 0x5, UR6 ;  /* 0x00000005ff067899 */ /* 0x000fc80008011606 */
[----:B------:R-:W-:Y:S02]  /*3730*/  USHF.L.U32 UR8, UR8, UR6, URZ ;  /* 0x0000000608087299 */ /* 0x000fe400080006ff */
[----:B------:R-:W-:-:S04]  /*3740*/  USHF.L.U32 UR5, UR5, UR6, URZ ;  /* 0x0000000605057299 */ /* 0x000fc800080006ff */
[----:B--2---:R-:W-:-:S04]  /*3750*/  LOP3.LUT R0, R0, UR8, RZ, 0xc0, !PT ;  /* 0x0000000800007c12 */ /* 0x004fc8000f8ec0ff */
[----:B------:R-:W-:-:S13]  /*3760*/  ISETP.NE.AND P0, PT, R0, UR8, PT ;  /* 0x0000000800007c0c */ /* 0x000fda000bf05270 */
[----:B------:R-:W-:Y:S05]  /*3770*/  @P0 BRA `(.L_x_65) ;  /* 0x0000000000580947 */ /* 0x000fea0003800000 */
[----:B------:R-:W1:Y:S02]  /*3780*/  LDS R0, [UR4+0x18] ;  /* 0x00001804ff007984 */ /* 0x000e640008000800 */
[----:B-1----:R-:W-:-:S04]  /*3790*/  LOP3.LUT R0, R0, UR5, RZ, 0xc0, !PT ;  /* 0x0000000500007c12 */ /* 0x002fc8000f8ec0ff */
[----:B------:R-:W-:-:S13]  /*37a0*/  ISETP.NE.AND P0, PT, R0, UR5, PT ;  /* 0x0000000500007c0c */ /* 0x000fda000bf05270 */
[----:B------:R-:W-:Y:S05]  /*37b0*/  @P0 BRA `(.L_x_66) ;  /* 0x00000000003c0947 */ /* 0x000fea0003800000 */
[----:B------:R-:W1:Y:S01]  /*37c0*/  S2R R2, SR_LANEID ;  /* 0x0000000000027919 */ /* 0x000e620000000000 */
[----:B------:R-:W-:Y:S01]  /*37d0*/  ULOP3.LUT UR8, URZ, UR8, URZ, 0x33, !UPT ;  /* 0x00000008ff087292 */ /* 0x000fe2000f8e33ff */
[----:B------:R-:W-:Y:S01]  /*37e0*/  LOP3.LUT R4, RZ, UR5, RZ, 0x33, !PT ;  /* 0x00000005ff047c12 */ /* 0x000fe2000f8e33ff */
[----:B------:R-:W-:Y:S02]  /*37f0*/  VOTEU.ANY UR7, UPT, PT ;  /* 0x0000000000077886 */ /* 0x000fe400038e0100 */
[----:B------:R-:W-:Y:S01]  /*3800*/  UFLO.U32 UR7, UR7 ;  /* 0x00000007000772bd */ /* 0x000fe200080e0000 */
[----:B------:R-:W2:Y:S01]  /*3810*/  REDUX UR5, R4 ;  /* 0x00000000040573c4 */ /* 0x000ea20000000000 */
[----:B------:R-:W-:-:S06]  /*3820*/  IMAD.U32 R0, RZ, RZ, UR8 ;  /* 0x00000008ff007e24 */ /* 0x000fcc000f8e00ff */
[----:B------:R3:W-:Y:S01]  /*3830*/  UTCATOMSWS.AND URZ, UR8 ;  /* 0x0000000800ff79e3 */ /* 0x0007e20008000000 */
[----:B------:R-:W4:Y:S01]  /*3840*/  REDUX UR6, R0 ;  /* 0x00000000000673c4 */ /* 0x000f220000000000 */
[----:B-1----:R-:W-:Y:S01]  /*3850*/  ISETP.EQ.U32.AND P0, PT, R2, UR7, PT ;  /* 0x0000000702007c0c */ /* 0x002fe2000bf02070 */
[----:B--2---:R-:W-:Y:S01]  /*3860*/  IMAD.U32 R2, RZ, RZ, UR5 ;  /* 0x00000005ff027e24 */ /* 0x004fe2000f8e00ff */
[----:B----4-:R-:W-:-:S11]  /*3870*/  MOV R3, UR6 ;  /* 0x0000000600037c02 */ /* 0x010fd60008000f00 */
[----:B------:R3:W-:Y:S04]  /*3880*/  @P0 ATOMS.AND RZ, [UR4+0x14], R3 ;  /* 0x00001403ffff098c */ /* 0x0007e8000a800004 */
[----:B------:R3:W-:Y:S01]  /*3890*/  @P0 ATOMS.AND RZ, [UR4+0x18], R2 ;  /* 0x00001802ffff098c */ /* 0x0007e2000a800004 */
[----:B------:R-:W-:Y:S05]  /*38a0*/  BRA `(.L_x_67) ;  /* 0x0000000000147947 */ /* 0x000fea0003800000 */
.L_x_66:
[----:B------:R-:W-:Y:S02]  /*38b0*/  MOV R2, 0x38d0 ;  /* 0x000038d000027802 */ /* 0x000fe40000000f00 */
[----:B----45:R-:W-:Y:S05]  /*38c0*/  CALL.REL.NOINC `($__internal_0_$__cuda_sm10x_tcgen05_guardrail_trap_col_being_dealloced_not_returned_by_alloc) ;  /* 0x0000008400087944 */ /* 0x030fea0003c00000 */
[----:B------:R-:W-:Y:S05]  /*38d0*/  BRA `(.L_x_67) ;  /* 0x0000000000087947 */ /* 0x000fea0003800000 */
.L_x_65:
[----:B------:R-:W-:Y:S02]  /*38e0*/  MOV R2, 0x3900 ;  /* 0x0000390000027802 */ /* 0x000fe40000000f00 */
[----:B----45:R-:W-:Y:S05]  /*38f0*/  CALL.REL.NOINC `($__internal_2_$__cuda_sm10x_tcgen05_guardrail_trap_unallocated_columns_being_dealloced) ;  /* 0x0000008400147944 */ /* 0x030fea0003c00000 */
.L_x_67:
[----:B------:R-:W-:Y:S01]  /*3900*/  NOP ;  /* 0x0000000000007918 */ /* 0x000fe20000000000 */
[----:B---3--:R-:W-:Y:S05]  /*3910*/  EXIT ;  /* 0x000000000000794d */ /* 0x008fea0003800000 */
.L_x_51:
[----:B------:R-:W-:-:S09]  /*3920*/  UISETP.NE.OR UP2, UPT, UR8, 0x3, !UP2 ;  /* 0x000000030800788c */ /* 0x000fd2000d745670 */
[----:B------:R-:W-:Y:S05]  /*3930*/  BRA.U UP2, `(.L_x_68) ;  /* 0x0000001102147547 */ /* 0x000fea000b800000 */
[----:B------:R-:W1:Y:S01]  /*3940*/  LDC R0, c[0x0][0xb30] ;  /* 0x0002cc00ff007b82 */ /* 0x000e620000000800 */
[----:B------:R-:W2:Y:S01]  /*3950*/  LDCU.64 UR8, c[0x0][0x888] ;  /* 0x00011100ff0877ac */ /* 0x000ea20008000a00 */
[----:B------:R-:W-:Y:S02]  /*3960*/  HFMA2 R29, -RZ, RZ, 0, 0 ;  /* 0x00000000ff1d7431 */ /* 0x000fe400000001ff */
[----:B------:R-:W-:Y:S01]  /*3970*/  IMAD.MOV.U32 R31, RZ, RZ, 0x1 ;  /* 0x00000001ff1f7424 */ /* 0x000fe200078e00ff */
[----:B------:R-:W-:Y:S01]  /*3980*/  MOV R23, 0x2000 ;  /* 0x0000200000177802 */ /* 0x000fe20000000f00 */
[----:B------:R-:W4:Y:S01]  /*3990*/  LDCU.64 UR4, c[0x0][0x890] ;  /* 0x00011200ff0477ac */ /* 0x000f220008000a00 */
[----:B------:R-:W-:Y:S01]  /*39a0*/  IMAD.MOV.U32 R30, RZ, RZ, RZ ;  /* 0x000000ffff1e7224 */ /* 0x000fe200078e00ff */
[----:B------:R-:W3:Y:S01]  /*39b0*/  LDC R19, c[0x0][0x370] ;  /* 0x0000dc00ff137b82 */ /* 0x000ee20000000800 */
[----:B------:R-:W-:Y:S01]  /*39c0*/  UMOV UR7, 0x400 ;  /* 0x0000040000077882 */ /* 0x000fe20000000000 */
[----:B------:R-:W-:-:S02]  /*39d0*/  UPLOP3.LUT UP1, UPT, UPT, UPT, UPT, 0x40, 0x4 ;  /* 0x000000000004789c */ /* 0x000fc40003f2e870 */
[----:B------:R-:W-:-:S04]  /*39e0*/  ULEA UR7, UR37, UR7, 0x18 ;  /* 0x0000000725077291 */ /* 0x000fc8000f8ec0ff */
[----:B------:R-:W3:Y:S01]  /*39f0*/  LDC R2, c[0x0][0xb0c] ;  /* 0x0002c300ff027b82 */ /* 0x000ee20000000800 */
[----:B------:R-:W-:Y:S02]  /*3a00*/  UIADD3 UR13, UPT, UPT, UR7, 0x88, URZ ;  /* 0x00000088070d7890 */ /* 0x000fe4000fffe0ff */
[----:B--2---:R-:W-:Y:S02]  /*3a10*/  UISETP.NE.U32.AND UP2, UPT, UR8, URZ, UPT ;  /* 0x000000ff0800728c */ /* 0x004fe4000bf45070 */
[----:B------:R-:W-:Y:S02]  /*3a20*/  UIADD3 UR33, UPT, UPT, UR7, 0x70, URZ ;  /* 0x0000007007217890 */ /* 0x000fe4000fffe0ff */
[----:B----4-:R-:W-:Y:S01]  /*3a30*/  UISETP.NE.U32.AND UP3, UPT, UR4, URZ, UPT ;  /* 0x000000ff0400728c */ /* 0x010fe2000bf65070 */
[----:B------:R-:W2:Y:S01]  /*3a40*/  LDC R18, c[0x0][0xb20] ;  /* 0x0002c800ff127b82 */ /* 0x000ea20000000800 */
[----:B-1----:R-:W-:Y:S01]  /*3a50*/  ISETP.NE.AND P1, PT, R0, 0x1, PT ;  /* 0x000000010000780c */ /* 0x002fe20003f25270 */
[----:B------:R-:W-:-:S02]  /*3a60*/  UISETP.NE.AND.EX UP2, UPT, UR9, URZ, UPT, UP2 ;  /* 0x000000ff0900728c */ /* 0x000fc4000bf45320 */
[----:B------:R-:W-:Y:S02]  /*3a70*/  UIADD3 UR25, UPT, UPT, UR7, 0x78, URZ ;  /* 0x0000007807197890 */ /* 0x000fe4000fffe0ff */
[----:B------:R-:W-:Y:S02]  /*3a80*/  UIADD3 UR17, UPT, UPT, UR7, 0x80, URZ ;  /* 0x0000008007117890 */ /* 0x000fe4000fffe0ff */
[----:B------:R-:W1:Y:S01]  /*3a90*/  LDC.64 R32, c[0x0][0x348] ;  /* 0x0000d200ff207b82 */ /* 0x000e620000000a00 */
[----:B------:R-:W-:Y:S02]  /*3aa0*/  UPRMT UR13, UR37, 0x654, UR13 ;  /* 0x00000654250d7896 */ /* 0x000fe4000800000d */
[----:B------:R-:W-:-:S05]  /*3ab0*/  UISETP.NE.AND.EX UP3, UPT, UR5, URZ, UPT, UP3 ;  /* 0x000000ff0500728c */ /* 0x000fca000bf65330 */
[----:B------:R-:W4:Y:S08]  /*3ac0*/  LDC.64 R16, c[0x0][0xb10] ;  /* 0x0002c400ff107b82 */ /* 0x000f300000000a00 */
[----:B------:R-:W1:Y:S08]  /*3ad0*/  LDC.64 R6, c[0x0][0xb18] ;  /* 0x0002c600ff067b82 */ /* 0x000e700000000a00 */
[----:B------:R-:W1:Y:S08]  /*3ae0*/  LDC.64 R4, c[0x0][0xb28] ;  /* 0x0002ca00ff047b82 */ /* 0x000e700000000a00 */
[----:B--23--:R-:W1:Y:S02]  /*3af0*/  LDC R22, c[0x0][0x374] ;  /* 0x0000dd00ff167b82 */ /* 0x00ce640000000800 */
.L_x_79:
[C---:B------:R-:W-:Y:S02]  /*3b00*/  LEA R0, R30.reuse, UR7, 0x3 ;  /* 0x000000071e007c11 */ /* 0x040fe4000f8e18ff */
[----:B------:R-:W-:Y:S02]  /*3b10*/  SHF.L.U32 R3, R29, 0x1f, RZ ;  /* 0x0000001f1d037819 */ /* 0x000fe400000006ff */
[----:B------:R-:W-:Y:S02]  /*3b20*/  LEA R24, R30, UR7, 0x4 ;  /* 0x000000071e187c11 */ /* 0x000fe4000f8e20ff */
[----:B--2---:R-:W2:Y:S02]  /*3b30*/  SYNCS.PHASECHK.TRANS64.TRYWAIT P0, [R0+URZ+0xc0], R3 ;  /* 0x0000c003000075a7 */ /* 0x004ea400080011ff */
[----:B--2---:R-:W-:Y:S05]  /*3b40*/  @!P0 BRA `(.L_x_69) ;  /* 0x0000007c001c8947 */ /* 0x004fea0003800000 */
.L_x_158:
[----:B------:R-:W-:Y:S01]  /*3b50*/  ISETP.GE.AND P0, PT, R72, 0x1, PT ;  /* 0x000000014800780c */ /* 0x000fe20003f06270 */
[----:B------:R-:W3:Y:S01]  /*3b60*/  LDS.128 R24, [R24+0x130] ;  /* 0x0001300018187984 */ /* 0x000ee20000000c00 */
[----:B--2---:R-:W-:Y:S01]  /*3b70*/  VIADD R0, R0, 0xd0 ;  /* 0x000000d000007836 */ /* 0x004fe20000000000 */
[----:B------:R-:W-:Y:S01]  /*3b80*/  @!PT LDS RZ, [RZ] ;  /* 0x00000000fffff984 */ /* 0x000fe20000000800 */
[----:B------:R-:W-:Y:S01]  /*3b90*/  @!PT LDS RZ, [RZ] ;  /* 0x00000000fffff984 */ /* 0x000fe20000000800 */
[----:B------:R-:W-:Y:S01]  /*3ba0*/  @!PT LDS RZ, [RZ] ;  /* 0x00000000fffff984 */ /* 0x000fe20000000800 */
[----:B------:R-:W-:Y:S01]  /*3bb0*/  @!PT LDS RZ, [RZ] ;  /* 0x00000000fffff984 */ /* 0x000fe20000000800 */
[----:B------:R2:W-:Y:S06]  /*3bc0*/  MEMBAR.ALL.CTA ;  /* 0x0000000000007992 */ /* 0x0005ec0000008000 */
[----:B--2---:R-:W2:Y:S01]  /*3bd0*/  FENCE.VIEW.ASYNC.S ;  /* 0x00000000000073c6 */ /* 0x004ea20000000000 */
[----:B------:R-:W-:Y:S04]  /*3be0*/  PRMT R0, RZ, 0x654, R0 ;  /* 0x00000654ff007816 */ /* 0x000fe80000000000 */
[----:B--2---:R2:W-:Y:S01]  /*3bf0*/  SYNCS.ARRIVE.TRANS64.RED.A1T0 RZ, [R0+URZ], RZ ;  /* 0x000000ff00ff79a7 */ /* 0x0045e200081004ff */
[----:B---3--:R-:W-:Y:S11]  /*3c00*/  LOP3.LUT P3, RZ, R26, 0x1, RZ, 0xc0, !PT ;  /* 0x000000011aff7812 */ /* 0x008ff6000786c0ff */
[----:B------:R-:W-:Y:S02]  /*3c10*/  @!UPT UIADD3 URZ, UPT, UPT, URZ, URZ, URZ ;  /* 0x000000fffffff290 */ /* 0x000fe4000fffe0ff */
[----:B------:R-:W-:Y:S02]  /*3c20*/  @P3 MOV R13, R24 ;  /* 0x00000018000d3202 */ /* 0x000fe40000000f00 */
[----:B------:R-:W-:Y:S01]  /*3c30*/  @P3 LOP3.LUT R8, R25, 0xffff, RZ, 0xc0, !PT ;  /* 0x0000ffff19083812 */ /* 0x000fe200078ec0ff */
[----:B--2---:R-:W-:Y:S06]  /*3c40*/  @!P0 BRA `(.L_x_70) ;  /* 0x0000000000a48947 */ /* 0x004fec0003800000 */
[----:B-1----:R-:W-:Y:S01]  /*3c50*/  IMAD.HI.U32 R35, R22, R7, RZ ;  /* 0x0000000716237227 */ /* 0x002fe200078e00ff */
[----:B------:R-:W-:Y:S02]  /*3c60*/  ISETP.NE.AND P0, PT, R6, 0x1, PT ;  /* 0x000000010600780c */ /* 0x000fe40003f05270 */
[----:B------:R-:W-:Y:S01]  /*3c70*/  ISETP.NE.AND P2, PT, R72, 0x1, PT ;  /* 0x000000014800780c */ /* 0x000fe20003f45270 */
[----:B----4-:R-:W-:Y:S01]  /*3c80*/  IMAD.HI.U32 R34, R19, R16, RZ ;  /* 0x0000001013227227 */ /* 0x010fe200078e00ff */
[----:B------:R-:W-:Y:S02]  /*3c90*/  SHF.R.U32.HI R35, RZ, R18, R35 ;  /* 0x00000012ff237219 */ /* 0x000fe40000011623 */
[----:B------:R-:W-:Y:S01]  /*3ca0*/  ISETP.NE.AND P4, PT, R2, 0x1, PT ;  /* 0x000000010200780c */ /* 0x000fe20003f85270 */
[----:B------:R-:W-:Y:S01]  /*3cb0*/  IMAD.HI.U32 R36, R13, R16, RZ ;  /* 0x000000100d247227 */ /* 0x000fe200078e00ff */
[----:B------:R-:W-:Y:S02]  /*3cc0*/  SHF.R.U32.HI R34, RZ, R17, R34 ;  /* 0x00000011ff227219 */ /* 0x000fe40000011622 */
[----:B------:R-:W-:Y:S01]  /*3cd0*/  SEL R3, R22, R35, !P0 ;  /* 0x0000002316037207 */ /* 0x000fe20004000000 */
[C---:B------:R-:W-:Y:S01]  /*3ce0*/  IMAD.HI.U32 R35, R8.reuse, R7, RZ ;  /* 0x0000000708237227 */ /* 0x040fe200078e00ff */
[----:B------:R-:W-:Y:S02]  /*3cf0*/  SEL R11, R19, R34, !P4 ;  /* 0x00000022130b7207 */ /* 0x000fe40006000000 */
[----:B------:R-:W-:Y:S01]  /*3d00*/  SHF.R.U32.HI R36, RZ, R17, R36 ;  /* 0x00000011ff247219 */ /* 0x000fe20000011624 */
[----:B------:R-:W-:Y:S01]  /*3d10*/  IMAD.HI.U32 R38, R3, R4, RZ ;  /* 0x0000000403267227 */ /* 0x000fe200078e00ff */
[----:B------:R-:W-:Y:S03]  /*3d20*/  SHF.R.U32.HI R35, RZ, R18, R35 ;  /* 0x00000012ff237219 */ /* 0x000fe60000011623 */
[----:B------:R-:W-:Y:S01]  /*3d30*/  IMAD.HI.U32 R34, R11, R4, RZ ;  /* 0x000000040b227227 */ /* 0x000fe200078e00ff */
[----:B------:R-:W-:Y:S02]  /*3d40*/  @P2 SHF.R.U32.HI R3, RZ, R5, R38 ;  /* 0x00000005ff032219 */ /* 0x000fe40000011626 */
[----:B------:R-:W-:Y:S02]  /*3d50*/  SEL R9, R8, R35, !P0 ;  /* 0x0000002308097207 */ /* 0x000fe40004000000 */
[----:B------:R-:W-:Y:S01]  /*3d60*/  @P2 SHF.R.U32.HI R11, RZ, R5, R34 ;  /* 0x00000005ff0b2219 */ /* 0x000fe20000011622 */
[C---:B------:R-:W-:Y:S01]  /*3d70*/  IMAD R10, R72.reuse, R3, RZ ;  /* 0x00000003480a7224 */ /* 0x040fe200078e02ff */
[----:B------:R-:W-:Y:S01]  /*3d80*/  SEL R3, R13, R36, !P4 ;  /* 0x000000240d037207 */ /* 0x000fe20006000000 */
[C---:B------:R-:W-:Y:S03]  /*3d90*/  IMAD.HI.U32 R14, R9.reuse, R4, RZ ;  /* 0x00000004090e7227 */ /* 0x040fe600078e00ff */
[----:B------:R-:W-:Y:S01]  /*3da0*/  ISETP.GE.AND P0, PT, R9, R10, PT ;  /* 0x0000000a0900720c */ /* 0x000fe20003f06270 */
[C---:B------:R-:W-:Y:S01]  /*3db0*/  IMAD R12, R72.reuse, R11, RZ ;  /* 0x0000000b480c7224 */ /* 0x040fe200078e02ff */
[-C--:B------:R-:W-:Y:S04]  /*3dc0*/  SHF.R.U32.HI R14, RZ, R5.reuse, R14 ;  /* 0x00000005ff0e7219 */ /* 0x080fe8000001160e */
[----:B------:R-:W-:Y:S02]  /*3dd0*/  ISETP.GE.OR P0, PT, R3, R12, P0 ;  /* 0x0000000c0300720c */ /* 0x000fe40000706670 */
[----:B------:R-:W-:Y:S05]  /*3de0*/  SEL R15, R9, R14, !P2 ;  /* 0x0000000e090f7207 */ /* 0x000fea0005000000 */
[----:B------:R-:W-:Y:S04]  /*3df0*/  IMAD.MOV R14, RZ, RZ, -R15 ;  /* 0x000000ffff0e7224 */ /* 0x000fe800078e0a0f */
[----:B------:R-:W-:Y:S02]  /*3e00*/  IMAD R14, R72, R14, R9 ;  /* 0x0000000e480e7224 */ /* 0x000fe400078e0209 */
[C---:B------:R-:W-:Y:S05]  /*3e10*/  @!P0 IMAD.HI.U32 R10, R3.reuse, R4, RZ ;  /* 0x00000004030a8227 */ /* 0x040fea00078e00ff */
[----:B------:R-:W-:Y:S04]  /*3e20*/  @!P0 SHF.R.U32.HI R10, RZ, R5, R10 ;  /* 0x00000005ff0a8219 */ /* 0x000fe8000001160a */
[----:B------:R-:W-:Y:S01]  /*3e30*/  @!P0 SEL R0, R3, R10, !P2 ;  /* 0x0000000a03008207 */ /* 0x000fe20005000000 */
[----:B------:R-:W-:Y:S03]  /*3e40*/  IMAD.MOV R10, RZ, RZ, -R3 ;  /* 0x000000ffff0a7224 */ /* 0x000fe600078e0a03 */
[----:B------:R-:W-:Y:S01]  /*3e50*/  @!P0 IADD3 R15, PT, PT, R15, -R0, RZ ;  /* 0x800000000f0f8210 */ /* 0x000fe20007ffe0ff */
[----:B------:R-:W-:Y:S01]  /*3e60*/  @!P0 IMAD R0, R11, R14, R0 ;  /* 0x0000000e0b008224 */ /* 0x000fe200078e0200 */
[----:B------:R-:W-:Y:S01]  /*3e70*/  IADD3 R11, PT, PT, -R9, RZ, RZ ;  /* 0x000000ff090b7210 */ /* 0x000fe20007ffe1ff */
[----:B------:R-:W-:Y:S02]  /*3e80*/  IMAD R13, R2, R10, R13 ;  /* 0x0000000a020d7224 */ /* 0x000fe400078e020d */
[----:B------:R-:W-:Y:S02]  /*3e90*/  @!P0 IMAD R9, R15, R72, R3 ;  /* 0x000000480f098224 */ /* 0x000fe400078e0203 */
[----:B------:R-:W-:Y:S02]  /*3ea0*/  @!P0 IMAD.MOV.U32 R3, RZ, RZ, R0 ;  /* 0x000000ffff038224 */ /* 0x000fe400078e0000 */
[----:B------:R-:W-:Y:S02]  /*3eb0*/  IMAD R8, R6, R11, R8 ;  /* 0x0000000b06087224 */ /* 0x000fe400078e0208 */
[----:B------:R-:W-:Y:S02]  /*3ec0*/  IMAD R13, R3, R2, R13 ;  /* 0x00000002030d7224 */ /* 0x000fe400078e020d */
[----:B------:R-:W-:Y:S02]  /*3ed0*/  IMAD R8, R9, R6, R8 ;  /* 0x0000000609087224 */ /* 0x000fe400078e0208 */
.L_x_70:
[----:B------:R-:W-:Y:S05]  /*3ee0*/  BRA.U UP1, `(.L_x_71) ;  /* 0x0000000101107547 */ /* 0x000fea000b800000 */
[----:B------:R-:W-:Y:S04]  /*3ef0*/  MOV R0, UR6 ;  /* 0x0000000600007c02 */ /* 0x000fe80008000f00 */
[----:B------:R-:W-:Y:S04]  /*3f00*/  SHF.L.U32 R3, R0, 0x1f, RZ ;  /* 0x0000001f00037819 */ /* 0x000fe800000006ff */
[----:B------:R-:W2:Y:S02]  /*3f10*/  SYNCS.PHASECHK.TRANS64.TRYWAIT P0, [UR7+0xb8], R3 ;  /* 0x0000b803ff0075a7 */ /* 0x000ea40008001107 */
[----:B--2---:R-:W-:Y:S05]  /*3f20*/  @!P0 BRA `(.L_x_72) ;  /* 0x0000007800388947 */ /* 0x004fea0003800000 */
.L_x_71:
[----:B------:R-:W-:Y:S02]  /*3f30*/  R2UR UR35, R21 ;  /* 0x00000000152372ca */ /* 0x000fe400000e0000 */
[----:B------:R-:W-:Y:S02]  /*3f40*/  R2UR UR34, R20 ;  /* 0x00000000142272ca */ /* 0x000fe400000e0000 */
[----:B------:R-:W-:Y:S02]  /*3f50*/  ISETP.NE.U32.AND P2, PT, RZ, UR4, PT ;  /* 0x00000004ff007c0c */ /* 0x000fe4000bf45070 */
[----:B------:R-:W-:Y:S02]  /*3f60*/  SHF.L.U32 R12, R31, 0x1f, RZ ;  /* 0x0000001f1f0c7819 */ /* 0x000fe400000006ff */
[----:B------:R-:W-:Y:S05]  /*3f70*/  ISETP.NE.AND.EX P2, PT, RZ, UR5, PT, P2 ;  /* 0x00000005ff007c0c */ /* 0x000fea000bf45320 */
[----:B------:R-:W-:Y:S02]  /*3f80*/  USHF.L.U32 UR35, UR35, 0x7, URZ ;  /* 0x0000000723237899 */ /* 0x000fe400080006ff */
[----:B------:R-:W-:Y:S01]  /*3f90*/  USHF.L.U32 UR34, UR34, 0x8, URZ ;  /* 0x0000000822227899 */ /* 0x000fe200080006ff */
[----:B------:R-:W-:Y:S11]  /*3fa0*/  BRA.U !UP3, `(.L_x_73) ;  /* 0x000000010b347547 */ /* 0x000ff6000b800000 */
[----:B------:R-:W-:Y:S01]  /*3fb0*/  UPLOP3.LUT UP0, UPT, UPT, UPT, UP2, 0x80, 0x8 ;  /* 0x000000000008789c */ /* 0x000fe20003f0f020 */
[----:B--2---:R-:W-:Y:S02]  /*3fc0*/  HFMA2 R0, -RZ, RZ, 0, 5.9604644775390625e-08 ;  /* 0x00000001ff007431 */ /* 0x004fe400000001ff */
[----:B------:R-:W-:Y:S03]  /*3fd0*/  IMAD.MOV.U32 R171, RZ, RZ, 0x1 ;  /* 0x00000001ffab7424 */ /* 0x000fe600078e00ff */
[----:B------:R-:W-:Y:S05]  /*3fe0*/  PLOP3.LUT P0, PT, PT, PT, UP0, 0x80, 0x8 ;  /* 0x000000000008781c */ /* 0x000fea0003f0f008 */
[----:B------:R-:W2:Y:S01]  /*3ff0*/  @UP0 LDCU.64 UR10, c[0x0][0x888] ;  /* 0x00011100ff0a07ac */ /* 0x000ea20008000a00 */
[----:B------:R-:W-:Y:S07]  /*4000*/  @UP0 UIMAD UR8, UR36, UR4, URZ ;  /* 0x00000004240802a4 */ /* 0x000fee000f8e02ff */
[----:B------:R-:W-:Y:S01]  /*4010*/  @!P0 PRMT R171, R0, 0x7610, R171 ;  /* 0x0000761000ab8816 */ /* 0x000fe200000000ab */
[----:B--2---:R-:W-:Y:S03]  /*4020*/  @UP0 UIMAD.WIDE UR10, UR8, 0x4, UR10 ;  /* 0x00000004080a08a5 */ /* 0x004fe6000f8e020a */
[----:B------:R-:W2:Y:S03]  /*4030*/  @!UP0 LDCU UR8, c[0x0][0x880] ;  /* 0x00011000ff0887ac */ /* 0x000ea60008000800 */
[----:B------:R-:W-:Y:S01]  /*4040*/  IMAD.U32 R10, RZ, RZ, UR10 ;  /* 0x0000000aff0a7e24 */ /* 0x000fe2000f8e00ff */
[----:B------:R-:W-:Y:S05]  /*4050*/  MOV R11, UR11 ;  /* 0x0000000b000b7c02 */ /* 0x000fea0008000f00 */
[----:B-----5:R3:W5:Y:S02]  /*4060*/  @P0 LDG.E R81, desc[UR46][R10.64] ;  /* 0x0000002e0a510981 */ /* 0x020764000c1e1900 */
[----:B--23--:R-:W-:Y:S07]  /*4070*/  @!P0 IMAD.U32 R81, RZ, RZ, UR8 ;  /* 0x00000008ff518e24 */ /* 0x00cfee000f8e00ff */
.L_x_73:
[----:B-----5:R-:W-:Y:S01]  /*4080*/  @!P2 FSETP.EQ.AND P0, PT, R81, RZ, PT ;  /* 0x000000ff5100a20b */ /* 0x020fe20003f02000 */
[----:B------:R-:W-:Y:S01]  /*4090*/  @!UPT UIADD3 URZ, UPT, UPT, URZ, URZ, URZ ;  /* 0x000000fffffff290 */ /* 0x000fe2000fffe0ff */
[----:B------:R-:W-:Y:S11]  /*40a0*/  @!P2 BRA `(.L_x_74) ;  /* 0x000000000014a947 */ /* 0x000ff60003800000 */
[----:B------:R-:W-:Y:S02]  /*40b0*/  LOP3.LUT P2, RZ, R171, 0xff, RZ, 0xc0, !PT ;  /* 0x000000ffabff7812 */ /* 0x000fe4000784c0ff */
[----:B------:R-:W-:Y:S04]  /*40c0*/  PLOP3.LUT P0, PT, PT, PT, UP0, 0x80, 0x8 ;  /* 0x000000000008781c */ /* 0x000fe80003f0f008 */
[----:B------:R-:W-:Y:S07]  /*40d0*/  PLOP3.LUT P0, PT, P0, PT, PT, 0x8, 0x80 ;  /* 0x000000000080781c */ /* 0x000fee000070e170 */
[----:B------:R-:W-:Y:S11]  /*40e0*/  @P2 FSETP.EQ.AND P0, PT, R81, RZ, PT ;  /* 0x000000ff5100220b */ /* 0x000ff60003f02000 */
[----:B------:R-:W-:Y:S02]  /*40f0*/  @!UPT UIADD3 URZ, UPT, UPT, URZ, URZ, URZ ;  /* 0x000000fffffff290 */ /* 0x000fe4000fffe0ff */
.L_x_74:
[----:B------:R-:W3:Y:S01]  /*4100*/  SYNCS.PHASECHK.TRANS64.TRYWAIT P2, [UR7+0x90], R12 ;  /* 0x0000900cff0075a7 */ /* 0x000ee20008041107 */
[----:B------:R-:W-:Y:S04]  /*4110*/  ELECT P4, URZ, PT ;  /* 0x0000000000ff782f */ /* 0x000fe80003880000 */
[----:B------:R-:W-:Y:S11]  /*4120*/  PLOP3.LUT P4, PT, P0, P4, PT, 0xf2, 0x2f ;  /* 0x00000000002f781c */ /* 0x000ff60000789e72 */
[----:B------:R-:W-:Y:S02]  /*4130*/  @!UPT UIADD3 URZ, UPT, UPT, URZ, URZ, URZ ;  /* 0x000000fffffff290 */ /* 0x000fe4000fffe0ff */
[----:B-1----:R-:W-:Y:S05]  /*4140*/  @!P4 IADD3 R9, P0, PT, R32, 0x580, RZ ;  /* 0x000005802009c810 */ /* 0x002fea0007f1e0ff */
[----:B--2---:R-:W-:Y:S01]  /*4150*/  @!P4 IMAD.X R0, RZ, RZ, R33, P0 ;  /* 0x000000ffff00c224 */ /* 0x004fe200000e0621 */
[----:B---3--:R-:W-:Y:S07]  /*4160*/  @!P2 BRA `(.L_x_75) ;  /* 0x0000007400c0a947 */ /* 0x008fee0003800000 */
.L_x_161:
[----:B------:R-:W-:Y:S01]  /*4170*/  @!P4 R2UR UR8, R0 ;  /* 0x000000000008c2ca */ /* 0x000fe200000e0000 */
[----:B------:R-:W-:Y:S01]  /*4180*/  VOTEU.ALL UP1, P4 ;  /* 0x0000000000ff7886 */ /* 0x000fe20002020000 */
[----:B------:R-:W-:Y:S01]  /*4190*/  @!P4 R2UR UR9, R9 ;  /* 0x000000000909c2ca */ /* 0x000fe200000e0000 */
[----:B------:R-:W-:Y:S01]  /*41a0*/  @!P4 IMAD.MOV.U32 R0, RZ, RZ, 0x2000 ;  /* 0x00002000ff00c424 */ /* 0x000fe200078e00ff */
[----:B------:R-:W-:Y:S01]  /*41b0*/  UMOV UR10, 0x0 ;  /* 0x00000000000a7882 */ /* 0x000fe20000000000 */
[----:B------:R-:W-:Y:S01]  /*41c0*/  UMOV UR11, 0x10000000 ;  /* 0x10000000000b7882 */ /* 0x000fe20000000000 */
[----:B------:R-:W-:Y:S01]  /*41d0*/  @!UP1 UIADD3 UR32, UPT, UPT, UR7, 0x200, URZ ;  /* 0x0000020007209890 */ /* 0x000fe2000fffe0ff */
[----:B------:R-:W-:Y:S01]  /*41e0*/  @!P4 IADD3 R9, P0, PT, R32, 0x580, RZ ;  /* 0x000005802009c810 */ /* 0x000fe20007f1e0ff */
[----:B------:R-:W-:Y:S05]  /*41f0*/  VOTEU.ALL UP1, P4 ;  /* 0x0000000000ff7886 */ /* 0x000fea0002020000 */
[----:B------:R-:W-:Y:S01]  /*4200*/  IMAD.U32 R11, RZ, RZ, UR8 ;  /* 0x00000008ff0b7e24 */ /* 0x000fe2000f8e00ff */
[----:B------:R-:W-:Y:S01]  /*4210*/  UPRMT UR8, UR37, 0x654, UR33 ;  /* 0x0000065425087896 */ /* 0x000fe20008000021 */
[----:B------:R-:W-:Y:S03]  /*4220*/  IMAD.U32 R10, RZ, RZ, UR9 ;  /* 0x00000009ff0a7e24 */ /* 0x000fe6000f8e00ff */
[----:B------:R-:W-:Y:S02]  /*4230*/  @!P4 R2UR UR15, R11 ;  /* 0x000000000b0fc2ca */ /* 0x000fe400000e0000 */
[----:B------:R-:W-:Y:S11]  /*4240*/  @!P4 R2UR UR14, R10 ;  /* 0x000000000a0ec2ca */ /* 0x000ff600000e0000 */
[----:B------:R-:W-:Y:S02]  /*4250*/  @!UPT UIADD3 URZ, UPT, UPT, URZ, URZ, URZ ;  /* 0x000000fffffff290 */ /* 0x000fe4000fffe0ff */
[----:B------:R2:W-:Y:S01]  /*4260*/  @!UP1 UTMALDG.3D [UR32], [UR14], desc[UR10] ;  /* 0x00000a200e0095b4 */ /* 0x0005e20008011000 */
[----:B------:R3:W-:Y:S01]  /*4270*/  @!P4 SYNCS.ARRIVE.TRANS64.RED.A0TR RZ, [UR7+0x70], R0 ;  /* 0x00007000ffffc9a7 */ /* 0x0007e20008300407 */
[----:B------:R-:W-:Y:S01]  /*4280*/  SYNCS.ARRIVE.TRANS64.RED.A1T0 RZ, [UR8], RZ ;  /* 0x000000ffffff79a7 */ /* 0x000fe20008100408 */
[----:B---3--:R-:W-:Y:S01]  /*4290*/  @!P4 IMAD.X R0, RZ, RZ, R33, P0 ;  /* 0x000000ffff00c224 */ /* 0x008fe200000e0621 */
[----:B------:R-:W3:Y:S02]  /*42a0*/  SYNCS.PHASECHK.TRANS64.TRYWAIT P2, [UR7+0x98], R12 ;  /* 0x0000980cff0075a7 */ /* 0x000ee40008041107 */
[----:B--23--:R-:W-:Y:S05]  /*42b0*/  @!P2 BRA `(.L_x_76) ;  /* 0x000000740084a947 */ /* 0x00cfea0003800000 */
.L_x_163:
        /* <DEDUP_REMOVED lines=8> */
[----:B------:R-:W-:Y:S01]  /*4340*/  @!UP1 UIADD3 UR24, UPT, UPT, UR7, 0x2200, URZ ;  /* 0x0000220007189890 */ /* 0x000fe2000fffe0ff */
[----:B------:R-:W-:Y:S01]  /*4350*/  VOTEU.ALL UP1, P4 ;  /* 0x0000000000ff7886 */ /* 0x000fe20002020000 */
[----:B------:R-:W-:Y:S01]  /*4360*/  UMOV UR27, UR35 ;  /* 0x00000023001b7c82 */ /* 0x000fe20008000000 */
[----:B------:R-:W-:Y:S02]  /*4370*/  UMOV UR28, UR36 ;  /* 0x00000024001c7c82 */ /* 0x000fe40008000000 */
[----:B------:R-:W-:Y:S01]  /*4380*/  IMAD.U32 R11, RZ, RZ, UR8 ;  /* 0x00000008ff0b7e24 */ /* 0x000fe2000f8e00ff */
[----:B------:R-:W-:Y:S01]  /*4390*/  UPRMT UR8, UR37, 0x654, UR25 ;  /* 0x0000065425087896 */ /* 0x000fe20008000019 */
[----:B------:R-:W-:Y:S02]  /*43a0*/  IMAD.U32 R10, RZ, RZ, UR9 ;  /* 0x00000009ff0a7e24 */ /* 0x000fe4000f8e00ff */
[----:B------:R-:W-:Y:S01]  /*43b0*/  @!P4 IMAD.X R20, RZ, RZ, R33, P0 ;  /* 0x000000ffff14c224 */ /* 0x000fe200000e0621 */
[----:B------:R-:W-:Y:S02]  /*43c0*/  @!P4 R2UR UR15, R11 ;  /* 0x000000000b0fc2ca */ /* 0x000fe400000e0000 */
[----:B------:R-:W-:Y:S11]  /*43d0*/  @!P4 R2UR UR14, R10 ;  /* 0x000000000a0ec2ca */ /* 0x000ff600000e0000 */
[----:B------:R-:W-:Y:S02]  /*43e0*/  @!UPT UIADD3 URZ, UPT, UPT, URZ, URZ, URZ ;  /* 0x000000fffffff290 */ /* 0x000fe4000fffe0ff */
[----:B------:R2:W-:Y:S01]  /*43f0*/  @!UP1 UTMALDG.3D [UR24], [UR14], desc[UR10] ;  /* 0x00000a180e0095b4 */ /* 0x0005e20008011000 */
[----:B------:R2:W-:Y:S01]  /*4400*/  @!P4 SYNCS.ARRIVE.TRANS64.RED.A0TR RZ, [UR7+0x78], R0 ;  /* 0x00007800ffffc9a7 */ /* 0x0005e20008300407 */
[----:B------:R-:W-:Y:S01]  /*4410*/  SYNCS.ARRIVE.TRANS64.RED.A1T0 RZ, [UR8], RZ ;  /* 0x000000ffffff79a7 */ /* 0x000fe20008100408 */
[----:B------:R-:W3:Y:S02]  /*4420*/  SYNCS.PHASECHK.TRANS64.TRYWAIT P2, [UR7+0xa0], R12 ;  /* 0x0000a00cff0075a7 */ /* 0x000ee40008041107 */
[----:B--23--:R-:W-:Y:S05]  /*4430*/  @!P2 BRA `(.L_x_77) ;  /* 0x00000074003ca947 */ /* 0x00cfea0003800000 */
.L_x_165:
[----:B------:R-:W2:Y:S01]  /*4440*/  LDC.64 R14, c[0x0][0xb10] ;  /* 0x0002c400ff0e7b82 */ /* 0x000ea20000000a00 */
[----:B------:R-:W-:Y:S01]  /*4450*/  @!P4 R2UR UR8, R20 ;  /* 0x000000001408c2ca */ /* 0x000fe200000e0000 */
[----:B------:R-:W-:Y:S01]  /*4460*/  VOTEU.ALL UP1, P4 ;  /* 0x0000000000ff7886 */ /* 0x000fe20002020000 */
[----:B------:R-:W-:Y:S01]  /*4470*/  @!P4 R2UR UR9, R21 ;  /* 0x000000001509c2ca */ /* 0x000fe200000e0000 */
[----:B------:R-:W-:Y:S01]  /*4480*/  UMOV UR10, 0x0 ;  /* 0x00000000000a7882 */ /* 0x000fe20000000000 */
[----:B------:R-:W-:Y:S03]  /*4490*/  UMOV UR11, 0x10000000 ;  /* 0x10000000000b7882 */ /* 0x000fe60000000000 */
[----:B------:R-:W3:Y:S01]  /*44a0*/  LDC.64 R10, c[0x0][0xb18] ;  /* 0x0002c600ff0a7b82 */ /* 0x000ee20000000a00 */
[----:B------:R-:W-:Y:S01]  /*44b0*/  @!UP1 UIADD3 UR18, UPT, UPT, UR34, 0x80, URZ ;  /* 0x0000008022129890 */ /* 0x000fe2000fffe0ff */
[----:B------:R-:W-:Y:S01]  /*44c0*/  @P3 SHF.R.U32.HI R28, RZ, 0x10, R25 ;  /* 0x00000010ff1c3819 */ /* 0x000fe20000011619 */
[----:B------:R-:W-:Y:S01]  /*44d0*/  @!UP1 UIADD3 UR16, UPT, UPT, UR7, 0x4200, URZ ;  /* 0x0000420007109890 */ /* 0x000fe2000fffe0ff */
[----:B------:R-:W-:Y:S01]  /*44e0*/  VIADD R30, R30, 0x1 ;  /* 0x000000011e1e7836 */ /* 0x000fe20000000000 */
[----:B------:R-:W-:Y:S03]  /*44f0*/  VOTEU.ALL UP1, P4 ;  /* 0x0000000000ff7886 */ /* 0x000fe60002020000 */
[----:B------:R-:W5:Y:S01]  /*4500*/  @!P1 LDC R0, c[0x0][0xb20] ;  /* 0x0002c800ff009b82 */ /* 0x000f620000000800 */
[----:B------:R-:W-:Y:S01]  /*4510*/  UMOV UR19, UR35 ;  /* 0x0000002300137c82 */ /* 0x000fe20008000000 */
[----:B------:R-:W-:Y:S01]  /*4520*/  IMAD.U32 R21, RZ, RZ, UR8 ;  /* 0x00000008ff157e24 */ /* 0x000fe2000f8e00ff */
[----:B------:R-:W-:Y:S05]  /*4530*/  UMOV UR20, UR36 ;  /* 0x0000002400147c82 */ /* 0x000fea0008000000 */
[----:B-1----:R-:W1:Y:S01]  /*4540*/  @!P1 LDC R3, c[0x0][0xb0c] ;  /* 0x0002c300ff039b82 */ /* 0x002e620000000800 */
[----:B------:R-:W-:Y:S01]  /*4550*/  IMAD.U32 R20, RZ, RZ, UR9 ;  /* 0x00000009ff147e24 */ /* 0x000fe2000f8e00ff */
[----:B------:R-:W-:Y:S01]  /*4560*/  UPRMT UR8, UR37, 0x654, UR17 ;  /* 0x0000065425087896 */ /* 0x000fe20008000011 */
[----:B------:R-:W-:Y:S03]  /*4570*/  @!P4 R2UR UR15, R21 ;  /* 0x00000000150fc2ca */ /* 0x000fe600000e0000 */
[----:B------:R-:W-:Y:S01]  /*4580*/  @!P4 R2UR UR14, R20 ;  /* 0x00000000140ec2ca */ /* 0x000fe200000e0000 */
[----:B------:R-:W-:Y:S11]  /*4590*/  @!P4 IMAD.MOV.U32 R20, RZ, RZ, 0x2000 ;  /* 0x00002000ff14c424 */ /* 0x000ff600078e00ff */
[----:B------:R-:W-:Y:S01]  /*45a0*/  @!UPT UIADD3 URZ, UPT, UPT, URZ, URZ, URZ ;  /* 0x000000fffffff290 */ /* 0x000fe2000fffe0ff */
[----:B------:R1:W-:Y:S01]  /*45b0*/  @!UP1 UTMALDG.3D [UR16], [UR14], desc[UR10] ;  /* 0x00000a100e0095b4 */ /* 0x0003e20008011000 */
[----:B------:R1:W-:Y:S02]  /*45c0*/  @!P4 SYNCS.ARRIVE.TRANS64.RED.A0TR RZ, [UR7+0x80], R20 ;  /* 0x00008014ffffc9a7 */ /* 0x0003e40008300407 */
[----:B-1----:R-:W-:Y:S01]  /*45d0*/  @!P1 ISETP.NE.AND P2, PT, R3, 0x1, PT ;  /* 0x000000010300980c */ /* 0x002fe20003f45270 */
[C---:B--2---:R-:W-:Y:S01]  /*45e0*/  @!P1 IMAD.HI.U32 R14, R13.reuse, R14, RZ ;  /* 0x0000000e0d0e9227 */ /* 0x044fe200078e00ff */
[----:B---3--:R-:W-:Y:S03]  /*45f0*/  @!P1 ISETP.NE.AND P0, PT, R10, 0x1, PT ;  /* 0x000000010a00980c */ /* 0x008fe60003f05270 */
[C---:B------:R-:W-:Y:S01]  /*4600*/  @!P1 IMAD.HI.U32 R11, R8.reuse, R11, RZ ;  /* 0x0000000b080b9227 */ /* 0x040fe200078e00ff */
[----:B------:R-:W-:Y:S04]  /*4610*/  @!P1 SHF.R.U32.HI R14, RZ, R15, R14 ;  /* 0x0000000fff0e9219 */ /* 0x000fe8000001160e */
[----:B-----5:R-:W-:Y:S01]  /*4620*/  @!P1 SHF.R.U32.HI R9, RZ, R0, R11 ;  /* 0x00000000ff099219 */ /* 0x020fe2000001160b */
[----:B------:R-:W-:Y:S01]  /*4630*/  SYNCS.ARRIVE.TRANS64.RED.A1T0 RZ, [UR8], RZ ;  /* 0x000000ffffff79a7 */ /* 0x000fe20008100408 */
[----:B------:R-:W-:Y:S02]  /*4640*/  @!P1 SEL R14, R13, R14, !P2 ;  /* 0x0000000e0d0e9207 */ /* 0x000fe40005000000 */
[----:B------:R-:W-:Y:S01]  /*4650*/  @!P1 SEL R9, R8, R9, !P0 ;  /* 0x0000000908099207 */ /* 0x000fe20004000000 */
[----:B------:R-:W1:Y:S04]  /*4660*/  SYNCS.PHASECHK.TRANS64.TRYWAIT P5, [UR7+0xa8], R12 ;  /* 0x0000a80cff0075a7 */ /* 0x000e6800080a1107 */
[----:B------:R-:W-:Y:S02]  /*4670*/  @!P1 IMAD.IADD R0, R9, 0x1, -R14 ;  /* 0x0000000109009824 */ /* 0x000fe400078e0a0e */
[----:B------:R-:W-:Y:S02]  /*4680*/  @!P1 IMAD.IADD R9, R14, 0x1, -R9 ;  /* 0x000000010e099824 */ /* 0x000fe400078e0a09 */
[----:B------:R-:W-:Y:S02]  /*4690*/  @!P1 IMAD R13, R0, R3, R13 ;  /* 0x00000003000d9224 */ /* 0x000fe400078e020d */
[----:B------:R-:W-:Y:S01]  /*46a0*/  @!P1 IMAD R8, R9, R10, R8 ;  /* 0x0000000a09089224 */ /* 0x000fe200078e0208 */
[----:B-1----:R-:W-:Y:S06]  /*46b0*/  @!P5 BRA `(.L_x_78) ;  /* 0x0000007000b4d947 */ /* 0x002fec0003800000 */
.L_x_167:
[----:B-1----:R-:W-:Y:S01]  /*46c0*/  @!P4 IADD3 R3, P0, PT, R32, 0x580, RZ ;  /* 0x000005802003c810 */ /* 0x002fe20007f1e0ff */
[----:B------:R-:W-:Y:S01]  /*46d0*/  VOTEU.ALL UP1, P4 ;  /* 0x0000000000ff7886 */ /* 0x000fe20002020000 */
[----:B------:R-:W-:Y:S01]  /*46e0*/  UMOV UR18, 0x0 ;  /* 0x0000000000127882 */ /* 0x000fe20000000000 */
[----:B------:R-:W-:Y:S01]  /*46f0*/  UMOV UR19, 0x10000000 ;  /* 0x1000000000137882 */ /* 0x000fe20000000000 */
[----:B------:R-:W-:Y:S01]  /*4700*/  @!P4 R2UR UR9, R3 ;  /* 0x000000000309c2ca */ /* 0x000fe200000e0000 */
[----:B------:R-:W-:Y:S01]  /*4710*/  @!P4 IMAD.X R0, RZ, RZ, R33, P0 ;  /* 0x000000ffff00c224 */ /* 0x000fe200000e0621 */
[----:B------:R-:W-:Y:S01]  /*4720*/  @!UP1 UIADD3 UR10, UPT, UPT, UR34, 0xc0, URZ ;  /* 0x000000c0220a9890 */ /* 0x000fe2000fffe0ff */
[----:B------:R-:W-:Y:S01]  /*4730*/  ISETP.NE.AND P0, PT, R30, 0x2, PT ;  /* 0x000000021e00780c */ /* 0x000fe20003f05270 */
[----:B------:R-:W-:Y:S01]  /*4740*/  UMOV UR11, UR35 ;  /* 0x00000023000b7c82 */ /* 0x000fe20008000000 */
[----:B------:R-:W-:Y:S01]  /*4750*/  UMOV UR12, UR36 ;  /* 0x00000024000c7c82 */ /* 0x000fe20008000000 */
[----:B------:R-:W-:Y:S01]  /*4760*/  @!P4 R2UR UR8, R0 ;  /* 0x000000000008c2ca */ /* 0x000fe200000e0000 */
[----:B------:R-:W-:Y:S01]  /*4770*/  IMAD.IADD R20, R8, 0x1, R147 ;  /* 0x0000000108147824 */ /* 0x000fe200078e0293 */
[----:B------:R-:W-:Y:S01]  /*4780*/  @P3 R2UR UR36, R28 ;  /* 0x000000001c2432ca */ /* 0x000fe200000e0000 */
[----:B------:R-:W-:Y:S01]  /*4790*/  IMAD.IADD R21, R13, 0x1, R170 ;  /* 0x000000010d157824 */ /* 0x000fe200078e02aa */
[----:B------:R-:W-:Y:S02]  /*47a0*/  SEL R0, RZ, 0x1, P0 ;  /* 0x00000001ff007807 */ /* 0x000fe40000000000 */
[----:B------:R-:W-:Y:S01]  /*47b0*/  LOP3.LUT R31, R31, 0x1, RZ, 0x3c, !PT ;  /* 0x000000011f1f7812 */ /* 0x000fe200078e3cff */
[----:B------:R-:W-:Y:S01]  /*47c0*/  IMAD.U32 R10, RZ, RZ, UR9 ;  /* 0x00000009ff0a7e24 */ /* 0x000fe2000f8e00ff */
[----:B------:R-:W-:Y:S01]  /*47d0*/  @!UP1 UIADD3 UR9, UPT, UPT, UR7, 0x88, URZ ;  /* 0x0000008807099890 */ /* 0x000fe2000fffe0ff */
[----:B------:R-:W-:Y:S02]  /*47e0*/  LOP3.LUT R29, R29, R0, RZ, 0x3c, !PT ;  /* 0x000000001d1d7212 */ /* 0x000fe400078e3cff */
[----:B------:R-:W-:Y:S02]  /*47f0*/  SEL R30, R30, RZ, P0 ;  /* 0x000000ff1e1e7207 */ /* 0x000fe40000000000 */
[----:B------:R-:W-:Y:S01]  /*4800*/  IMAD.U32 R11, RZ, RZ, UR8 ;  /* 0x00000008ff0b7e24 */ /* 0x000fe2000f8e00ff */
[----:B------:R-:W-:Y:S01]  /*4810*/  @!P4 R2UR UR14, R10 ;  /* 0x000000000a0ec2ca */ /* 0x000fe200000e0000 */
[----:B------:R-:W-:Y:S01]  /*4820*/  @!UP1 UIADD3 UR8, UPT, UPT, UR7, 0x6200, URZ ;  /* 0x0000620007089890 */ /* 0x000fe2000fffe0ff */
[----:B------:R-:W-:Y:S02]  /*4830*/  VOTEU.ALL UP1, P4 ;  /* 0x0000000000ff7886 */ /* 0x000fe40002020000 */
[----:B------:R-:W-:Y:S11]  /*4840*/  @!P4 R2UR UR15, R11 ;  /* 0x000000000b0fc2ca */ /* 0x000ff600000e0000 */
[----:B------:R-:W-:Y:S02]  /*4850*/  @!UPT UIADD3 URZ, UPT, UPT, URZ, URZ, URZ ;  /* 0x000000fffffff290 */ /* 0x000fe4000fffe0ff */
[----:B------:R2:W-:Y:S01]  /*4860*/  @!UP1 UTMALDG.3D [UR8], [UR14], desc[UR18] ;  /* 0x000012080e0095b4 */ /* 0x0005e20008011000 */
[----:B------:R2:W-:Y:S01]  /*4870*/  @!P4 SYNCS.ARRIVE.TRANS64.RED.A0TR RZ, [UR7+0x88], R23 ;  /* 0x00008817ffffc9a7 */ /* 0x0005e20008300407 */
[----:B------:R-:W-:Y:S01]  /*4880*/  UPLOP3.LUT UP1, UPT, UPT, UPT, UPT, 0x80, 0x8 ;  /* 0x000000000008789c */ /* 0x000fe20003f2f070 */
[----:B------:R-:W-:Y:S01]  /*4890*/  SYNCS.ARRIVE.TRANS64.RED.A1T0 RZ, [UR13], RZ ;  /* 0x000000ffffff79a7 */ /* 0x000fe2000810040d */
[----:B------:R-:W-:Y:S09]  /*48a0*/  @P3 BRA `(.L_x_79) ;  /* 0xfffffff000943947 */ /* 0x000ff2000383ffff */
[----:B------:R-:W-:-:S04]  /*48b0*/  SHF.L.U32 R3, R31, 0x1f, RZ ;  /* 0x0000001f1f037819 */ /* 0x000fc800000006ff */
[----:B------:R-:W1:Y:S02]  /*48c0*/  SYNCS.PHASECHK.TRANS64.TRYWAIT P0, [UR7+0x90], R3 ;  /* 0x00009003ff0075a7 */ /* 0x000e640008001107 */
[----:B-1----:R-:W-:Y:S05]  /*48d0*/  @!P0 BRA `(.L_x_80) ;  /* 0x0000007000448947 */ /* 0x002fea0003800000 */
.L_x_169:
[----:B------:R-:W3:Y:S02]  /*48e0*/  SYNCS.PHASECHK.TRANS64.TRYWAIT P0, [UR7+0x98], R3 ;  /* 0x00009803ff0075a7 */ /* 0x000ee40008001107 */
[----:B---3--:R-:W-:Y:S05]  /*48f0*/  @!P0 BRA `(.L_x_81) ;  /* 0x0000007000548947 */ /* 0x008fea0003800000 */
.L_x_171:
[----:B------:R-:W3:Y:S02]  /*4900*/  SYNCS.PHASECHK.TRANS64.TRYWAIT P0, [UR7+0xa0], R3 ;  /* 0x0000a003ff0075a7 */ /* 0x000ee40008001107 */
[----:B---3--:R-:W-:Y:S05]  /*4910*/  @!P0 BRA `(.L_x_82) ;  /* 0x0000007000648947 */ /* 0x008fea0003800000 */
.L_x_173:
[----:B-1----:R-:W-:-:S07]  /*4920*/  MOV R0, UR7 ;  /* 0x0000000700007c02 */ /* 0x002fce0008000f00 */
.L_x_83:
[----:B-1----:R-:W-:-:S04]  /*4930*/  SHF.L.U32 R3, R31, 0x1f, RZ ;  /* 0x0000001f1f037819 */ /* 0x002fc800000006ff */
[----:B------:R1:W3:Y:S03]  /*4940*/  SYNCS.PHASECHK.TRANS64.TRYWAIT P0, [R0+URZ+0xa8], R3 ;  /* 0x0000a803000075a7 */ /* 0x0002e600080011ff */
[----:B---3--:R-:W-:Y:S05]  /*4950*/  @!P0 NANOSLEEP.SYNCS 0x989680 ;  /* 0x009896800000895d */ /* 0x008fea0003900000 */
[----:B------:R-:W3:Y:S02]  /*4960*/  @!P0 SYNCS.PHASECHK.TRANS64 P0, [R0+URZ+0xa8], R3 ;  /* 0x0000a803000085a7 */ /* 0x000ee400080010ff */
[----:B--23--:R-:W-:Y:S05]  /*4970*/  @P0 EXIT ;  /* 0x000000000000094d */ /* 0x00cfea0003800000 */
[----:B------:R-:W-:Y:S05]  /*4980*/  BRA `(.L_x_83) ;  /* 0xfffffffc00e87947 */ /* 0x000fea000383ffff */
.L_x_68:
[----:B------:R-:W-:-:S06]  /*4990*/  UISETP.GE.AND UP1, UPT, UR8, 0x4, UPT ;  /* 0x000000040800788c */ /* 0x000fcc000bf26270 */
[----:B------:R-:W-:-:S13]  /*49a0*/  PLOP3.LUT P0, PT, PT, PT, UP1, 0x80, 0x8 ;  /* 0x000000000008781c */ /* 0x000fda0003f0f018 */
[----:B------:R-:W-:Y:S05]  /*49b0*/  @!P0 EXIT ;  /* 0x000000000000894d */ /* 0x000fea0003800000 */
[----:B------:R-:W-:Y:S01]  /*49c0*/  BAR.SYNC.DEFER_BLOCKING 0x6, 0xa0 ;  /* 0x0182800000007b1d */ /* 0x000fe20000010000 */
[C---:B------:R-:W-:Y:S01]  /*49d0*/  IMAD.SHL.U32 R3, R185.reuse, 0x40, RZ ;  /* 0x00000040b9037824 */ /* 0x040fe200078e00ff */
[C---:B------:R-:W-:Y:S01]  /*49e0*/  LOP3.LUT R189, R185.reuse, 0x60, RZ, 0xc0, !PT ;  /* 0x00000060b9bd7812 */ /* 0x040fe200078ec0ff */
[C---:B------:R-:W-:Y:S01]  /*49f0*/  IMAD.SHL.U32 R172, R185.reuse, 0x8, RZ ;  /* 0x00000008b9ac7824 */ /* 0x040fe200078e00ff */
[C---:B------:R-:W-:Y:S01]  /*4a00*/  LOP3.LUT R187, R185.reuse, 0x2, RZ, 0xc0, !PT ;  /* 0x00000002b9bb7812 */ /* 0x040fe200078ec0ff */
[----:B------:R-:W-:Y:S01]  /*4a10*/  IMAD.U32 R79, R185, 0x10000, RZ ;  /* 0x00010000b94f7824 */ /* 0x000fe200078e00ff */
[----:B------:R-:W-:Y:S02]  /*4a20*/  UMOV UR49, 0x400 ;  /* 0x0000040000317882 */ /* 0x000fe40000000000 */
[----:B------:R-:W1:Y:S01]  /*4a30*/  LDC R177, c[0x0][0x370] ;  /* 0x0000dc00ffb17b82 */ /* 0x000e620000000800 */
[----:B------:R-:W-:Y:S01]  /*4a40*/  ULEA UR49, UR37, UR49, 0x18 ;  /* 0x0000003125317291 */ /* 0x000fe2000f8ec0ff */
[----:B------:R-:W-:Y:S01]  /*4a50*/  LOP3.LUT R5, R3, 0x180, RZ, 0xc0, !PT ;  /* 0x0000018003057812 */ /* 0x000fe200078ec0ff */
[----:B------:R-:W-:Y:S01]  /*4a60*/  HFMA2 R191, -RZ, RZ, 0, 0 ;  /* 0x00000000ffbf7431 */ /* 0x000fe200000001ff */
[----:B------:R-:W-:Y:S01]  /*4a70*/  LOP3.LUT R79, R79, 0x600000, RZ, 0xc0, !PT ;  /* 0x006000004f4f7812 */ /* 0x000fe200078ec0ff */
[----:B------:R-:W-:Y:S01]  /*4a80*/  UIADD3 UR4, UPT, UPT, UR49, 0x8200, URZ ;  /* 0x0000820031047890 */ /* 0x000fe2000fffe0ff */
[----:B------:R-:W-:Y:S01]  /*4a90*/  LOP3.LUT R172, R5, 0x30, R172, 0xf8, !PT ;  /* 0x0000003005ac7812 */ /* 0x000fe200078ef8ac */
[----:B------:R-:W-:Y:S01]  /*4aa0*/  IMAD.MOV.U32 R76, RZ, RZ, RZ ;  /* 0x000000ffff4c7224 */ /* 0x000fe200078e00ff */
[----:B------:R-:W2:Y:S01]  /*4ab0*/  LDC R74, c[0x0][0xb0c] ;  /* 0x0002c300ff4a7b82 */ /* 0x000ea20000000800 */
[----:B------:R-:W-:-:S02]  /*4ac0*/  LOP3.LUT R185, R185, 0x4, RZ, 0xc0, !PT ;  /* 0x00000004b9b97812 */ /* 0x000fc400078ec0ff */
[----:B------:R-:W-:Y:S02]  /*4ad0*/  CS2R R182, SRZ ;  /* 0x0000000000b67805 */ /* 0x000fe4000001ff00 */
[----:B------:R-:W-:Y:S02]  /*4ae0*/  LOP3.LUT R172, R172, 0x1e40, R3, 0xf8, !PT ;  /* 0x00001e40acac7812 */ /* 0x000fe400078ef803 */
[----:B------:R-:W-:Y:S02]  /*4af0*/  CS2R R180, SRZ ;  /* 0x0000000000b47805 */ /* 0x000fe4000001ff00 */
[----:B------:R-:W-:Y:S01]  /*4b00*/  IADD3 R184, PT, PT, -R185, 0x2, RZ ;  /* 0x00000002b9b87810 */ /* 0x000fe20007ffe1ff */
[----:B------:R-:W-:Y:S01]  /*4b10*/  IMAD.MOV R176, RZ, RZ, -R187 ;  /* 0x000000ffffb07224 */ /* 0x000fe200078e0abb */
[----:B------:R-:W-:Y:S01]  /*4b20*/  MOV R188, UR4 ;  /* 0x0000000400bc7c02 */ /* 0x000fe20008000f00 */
[----:B------:R-:W4:Y:S01]  /*4b30*/  LDC R174, c[0x0][0xb20] ;  /* 0x0002c800ffae7b82 */ /* 0x000f220000000800 */
[----:B------:R-:W3:Y:S01]  /*4b40*/  LDS R0, [UR49+0x150] ;  /* 0x00015031ff007984 */ /* 0x000ee20008000800 */
[----:B------:R-:W-:Y:S01]  /*4b50*/  VIADD R186, R172, UR49 ;  /* 0x00000031acba7c36 */ /* 0x000fe20008000000 */
[----:B------:R-:W1:Y:S01]  /*4b60*/  LDCU.64 UR52, c[0x0][0x348] ;  /* 0x00006900ff3477ac */ /* 0x000e620008000a00 */
[----:B------:R-:W-:-:S02]  /*4b70*/  IMAD.MOV R175, RZ, RZ, -R185 ;  /* 0x000000ffffaf7224 */ /* 0x000fc400078e0ab9 */
[----:B------:R-:W-:Y:S01]  /*4b80*/  VIADD R186, R186, 0x200 ;  /* 0x00000200baba7836 */ /* 0x000fe20000000000 */
[----:B------:R-:W1:Y:S01]  /*4b90*/  LDCU.64 UR38, c[0x0][0x888] ;  /* 0x00011100ff2677ac */ /* 0x000e620008000a00 */
[----:B------:R-:W1:Y:S01]  /*4ba0*/  LDC R73, c[0x0][0xb30] ;  /* 0x0002cc00ff497b82 */ /* 0x000e620000000800 */
[----:B------:R-:W1:Y:S01]  /*4bb0*/  LDCU.64 UR44, c[0x0][0x890] ;  /* 0x00011200ff2c77ac */ /* 0x000e620008000a00 */
[----:B------:R-:W-:-:S06]  /*4bc0*/  UIADD3 UR48, UPT, UPT, UR49, 0x200, URZ ;  /* 0x0000020031307890 */ /* 0x000fcc000fffe0ff */
[----:B------:R-:W1:Y:S08]  /*4bd0*/  LDC.64 R168, c[0x0][0xb10] ;  /* 0x0002c400ffa87b82 */ /* 0x000e700000000a00 */
[----:B------:R-:W1:Y:S08]  /*4be0*/  LDC.64 R70, c[0x0][0xb18] ;  /* 0x0002c600ff467b82 */ /* 0x000e700000000a00 */
[----:B------:R-:W1:Y:S08]  /*4bf0*/  LDC.64 R68, c[0x0][0xb28] ;  /* 0x0002ca00ff447b82 */ /* 0x000e700000000a00 */
[----:B------:R-:W1:Y:S01]  /*4c00*/  LDC.64 R166, c[0x0][0x8b0] ;  /* 0x00022c00ffa67b82 */ /* 0x000e620000000a00 */
[----:B---3--:R-:W-:-:S07]  /*4c10*/  IMAD.IADD R79, R0, 0x1, R79 ;  /* 0x00000001004f7824 */ /* 0x008fce00078e024f */
[----:B------:R-:W3:Y:S08]  /*4c20*/  LDC.64 R164, c[0x0][0x8a8] ;  /* 0x00022a00ffa47b82 */ /* 0x000ef00000000a00 */
[----:B--2-4-:R-:W1:Y:S02]  /*4c30*/  LDC R178, c[0x0][0x374] ;  /* 0x0000dd00ffb27b82 */ /* 0x014e640000000800 */
.L_x_128:
[C---:B------:R-:W-:Y:S02]  /*4c40*/  LEA R0, R191.reuse, UR49, 0x3 ;  /* 0x00000031bf007c11 */ /* 0x040fe4000f8e18ff */
[----:B------:R-:W-:Y:S02]  /*4c50*/  SHF.L.U32 R3, R182, 0x1f, RZ ;  /* 0x0000001fb6037819 */ /* 0x000fe400000006ff */
[----:B------:R-:W-:Y:S02]  /*4c60*/  LEA R16, R191, UR49, 0x4 ;  /* 0x00000031bf107c11 */ /* 0x000fe4000f8e20ff */
[----:B------:R-:W2:Y:S02]  /*4c70*/  SYNCS.PHASECHK.TRANS64.TRYWAIT P0, [R0+URZ+0xc0], R3 ;  /* 0x0000c003000075a7 */ /* 0x000ea400080011ff */
[----:B-12---:R-:W-:Y:S05]  /*4c80*/  @!P0 BRA `(.L_x_84) ;  /* 0x0000006c00a08947 */ /* 0x006fea0003800000 */
.L_x_174:
[----:B------:R-:W4:Y:S01]  /*4c90*/  LDC.64 R12, c[0x0][0xb10] ;  /* 0x0002c400ff0c7b82 */ /* 0x000f220000000a00 */
[----:B------:R-:W3:Y:S01]  /*4ca0*/  LDS.128 R16, [R16+0x130] ;  /* 0x0001300010107984 */ /* 0x000ee20000000c00 */
[----:B-1----:R-:W-:Y:S01]  /*4cb0*/  ISETP.NE.AND P1, PT, R73, 0x1, PT ;  /* 0x000000014900780c */ /* 0x002fe20003f25270 */
[----:B--2---:R-:W-:Y:S01]  /*4cc0*/  VIADD R0, R0, 0xd0 ;  /* 0x000000d000007836 */ /* 0x004fe20000000000 */
[----:B------:R-:W-:Y:S04]  /*4cd0*/  ISETP.GE.AND P0, PT, R72, 0x1, PT ;  /* 0x000000014800780c */ /* 0x000fe80003f06270 */
[----:B------:R-:W1:Y:S01]  /*4ce0*/  LDC.64 R10, c[0x0][0xb18] ;  /* 0x0002c600ff0a7b82 */ /* 0x000e620000000a00 */
[----:B------:R-:W-:Y:S01]  /*4cf0*/  PRMT R0, RZ, 0x654, R0 ;  /* 0x00000654ff007816 */ /* 0x000fe20000000000 */
[----:B------:R-:W-:Y:S01]  /*4d00*/  @!PT LDS RZ, [RZ] ;  /* 0x00000000fffff984 */ /* 0x000fe20000000800 */
[----:B------:R-:W-:Y:S01]  /*4d10*/  @!PT LDS RZ, [RZ] ;  /* 0x00000000fffff984 */ /* 0x000fe20000000800 */
[----:B------:R-:W-:Y:S01]  /*4d20*/  @!PT LDS RZ, [RZ] ;  /* 0x00000000fffff984 */ /* 0x000fe20000000800 */
[----:B------:R-:W-:Y:S01]  /*4d30*/  @!PT LDS RZ, [RZ] ;  /* 0x00000000fffff984 */ /* 0x000fe20000000800 */
[----:B------:R2:W-:Y:S06]  /*4d40*/  MEMBAR.ALL.CTA ;  /* 0x0000000000007992 */ /* 0x0005ec0000008000 */
[----:B--2---:R-:W2:Y:S01]  /*4d50*/  FENCE.VIEW.ASYNC.S ;  /* 0x00000000000073c6 */ /* 0x004ea20000000000 */
[----:B------:R-:W1:Y:S08]  /*4d60*/  @!P1 LDC R14, c[0x0][0xb20] ;  /* 0x0002c800ff0e9b82 */ /* 0x000e700000000800 */
[----:B------:R-:W1:Y:S01]  /*4d70*/  @!P1 LDC R9, c[0x0][0xb0c] ;  /* 0x0002c300ff099b82 */ /* 0x000e620000000800 */
[----:B--2---:R2:W-:Y:S01]  /*4d80*/  SYNCS.ARRIVE.TRANS64.RED.A1T0 RZ, [R0+URZ], RZ ;  /* 0x000000ff00ff79a7 */ /* 0x0045e200081004ff */
[----:B---3--:R-:W-:Y:S04]  /*4d90*/  LOP3.LUT P4, RZ, R18, 0x1, RZ, 0xc0, !PT ;  /* 0x0000000112ff7812 */ /* 0x008fe8000788c0ff */
[----:B------:R-:W-:Y:S09]  /*4da0*/  P2R R190, PR, RZ, 0x10 ;  /* 0x00000010ffbe7803 */ /* 0x000ff20000000000 */
[----:B------:R-:W-:Y:S02]  /*4db0*/  @P4 MOV R77, R16 ;  /* 0x00000010004d4202 */ /* 0x000fe40000000f00 */
[----:B------:R-:W-:Y:S01]  /*4dc0*/  @P4 LOP3.LUT R75, R17, 0xffff, RZ, 0xc0, !PT ;  /* 0x0000ffff114b4812 */ /* 0x000fe200078ec0ff */
[----:B--2-4-:R-:W-:Y:S06]  /*4dd0*/  @!P0 BRA `(.L_x_85) ;  /* 0x0000000000a48947 */ /* 0x014fec0003800000 */
[----:B------:R-:W-:Y:S01]  /*4de0*/  IMAD.HI.U32 R23, R178, R71, RZ ;  /* 0x00000047b2177227 */ /* 0x000fe200078e00ff */
[----:B------:R-:W-:Y:S02]  /*4df0*/  ISETP.NE.AND P0, PT, R70, 0x1, PT ;  /* 0x000000014600780c */ /* 0x000fe40003f05270 */
[----:B------:R-:W-:Y:S01]  /*4e00*/  ISETP.NE.AND P2, PT, R72, 0x1, PT ;  /* 0x000000014800780c */ /* 0x000fe20003f45270 */
[----:B------:R-:W-:Y:S01]  /*4e10*/  IMAD.HI.U32 R22, R177, R168, RZ ;  /* 0x000000a8b1167227 */ /* 0x000fe200078e00ff */
[----:B------:R-:W-:Y:S02]  /*4e20*/  SHF.R.U32.HI R23, RZ, R174, R23 ;  /* 0x000000aeff177219 */ /* 0x000fe40000011617 */
[----:B------:R-:W-:Y:S01]  /*4e30*/  ISETP.NE.AND P3, PT, R74, 0x1, PT ;  /* 0x000000014a00780c */ /* 0x000fe20003f65270 */
[----:B------:R-:W-:Y:S01]  /*4e40*/  IMAD.HI.U32 R26, R77, R168, RZ ;  /* 0x000000a84d1a7227 */ /* 0x000fe200078e00ff */
[----:B------:R-:W-:Y:S02]  /*4e50*/  SHF.R.U32.HI R22, RZ, R169, R22 ;  /* 0x000000a9ff167219 */ /* 0x000fe40000011616 */
[----:B------:R-:W-:Y:S01]  /*4e60*/  SEL R3, R178, R23, !P0 ;  /* 0x00000017b2037207 */ /* 0x000fe20004000000 */
[----:B------:R-:W-:Y:S01]  /*4e70*/  IMAD.HI.U32 R23, R75, R71, RZ ;  /* 0x000000474b177227 */ /* 0x000fe200078e00ff */
[----:B------:R-:W-:Y:S02]  /*4e80*/  SEL R7, R177, R22, !P3 ;  /* 0x00000016b1077207 */ /* 0x000fe40005800000 */
[----:B------:R-:W-:Y:S01]  /*4e90*/  SHF.R.U32.HI R26, RZ, R169, R26 ;  /* 0x000000a9ff1a7219 */ /* 0x000fe2000001161a */
[-C--:B------:R-:W-:Y:S04]  /*4ea0*/  IMAD.HI.U32 R22, R3, R68.reuse, RZ ;  /* 0x0000004403167227 */ /* 0x080fe800078e00ff */
[----:B------:R-:W-:Y:S01]  /*4eb0*/  IMAD.HI.U32 R24, R7, R68, RZ ;  /* 0x0000004407187227 */ /* 0x000fe200078e00ff */
[-C--:B------:R-:W-:Y:S02]  /*4ec0*/  @P2 SHF.R.U32.HI R3, RZ, R69.reuse, R22 ;  /* 0x00000045ff032219 */ /* 0x080fe40000011616 */
[----:B------:R-:W-:Y:S02]  /*4ed0*/  SHF.R.U32.HI R22, RZ, R174, R23 ;  /* 0x000000aeff167219 */ /* 0x000fe40000011617 */
[----:B------:R-:W-:Y:S01]  /*4ee0*/  @P2 SHF.R.U32.HI R7, RZ, R69, R24 ;  /* 0x00000045ff072219 */ /* 0x000fe20000011618 */
[C---:B------:R-:W-:Y:S01]  /*4ef0*/  IMAD R2, R72.reuse, R3, RZ ;  /* 0x0000000348027224 */ /* 0x040fe200078e02ff */
[----:B------:R-:W-:Y:S02]  /*4f00*/  SEL R5, R75, R22, !P0 ;  /* 0x000000164b057207 */ /* 0x000fe40004000000 */
[----:B------:R-:W-:Y:S01]  /*4f10*/  SEL R3, R77, R26, !P3 ;  /* 0x0000001a4d037207 */ /* 0x000fe20005800000 */
[----:B------:R-:W-:Y:S01]  /*4f20*/  IMAD R4, R72, R7, RZ ;  /* 0x0000000748047224 */ /* 0x000fe200078e02ff */
[C---:B------:R-:W-:Y:S01]  /*4f30*/  ISETP.GE.AND P0, PT, R5.reuse, R2, PT ;  /* 0x000000020500720c */ /* 0x040fe20003f06270 */
[----:B------:R-:W-:Y:S03]  /*4f40*/  IMAD.HI.U32 R6, R5, R68, RZ ;  /* 0x0000004405067227 */ /* 0x000fe600078e00ff */
[----:B------:R-:W-:Y:S01]  /*4f50*/  ISETP.GE.OR P0, PT, R3, R4, P0 ;  /* 0x000000040300720c */ /* 0x000fe20000706670 */
[----:B------:R-:W-:Y:S01]  /*4f60*/  IMAD.MOV R4, RZ, RZ, -R3 ;  /* 0x000000ffff047224 */ /* 0x000fe200078e0a03 */
[-C--:B------:R-:W-:Y:S03]  /*4f70*/  SHF.R.U32.HI R6, RZ, R69.reuse, R6 ;  /* 0x00000045ff067219 */ /* 0x080fe60000011606 */
[----:B------:R-:W-:Y:S01]  /*4f80*/  IMAD R77, R74, R4, R77 ;  /* 0x000000044a4d7224 */ /* 0x000fe200078e024d */
[----:B------:R-:W-:Y:S05]  /*4f90*/  SEL R15, R5, R6, !P2 ;  /* 0x00000006050f7207 */ /* 0x000fea0005000000 */
[----:B------:R-:W-:Y:S02]  /*4fa0*/  IMAD.MOV R6, RZ, RZ, -R15 ;  /* 0x000000ffff067224 */ /* 0x000fe400078e0a0f */
[C---:B------:R-:W-:Y:S04]  /*4fb0*/  @!P0 IMAD.HI.U32 R2, R3.reuse, R68, RZ ;  /* 0x0000004403028227 */ /* 0x040fe800078e00ff */
[----:B------:R-:W-:Y:S01]  /*4fc0*/  IMAD R6, R72, R6, R5 ;  /* 0x0000000648067224 */ /* 0x000fe200078e0205 */
[----:B------:R-:W-:Y:S04]  /*4fd0*/  @!P0 SHF.R.U32.HI R2, RZ, R69, R2 ;  /* 0x00000045ff028219 */ /* 0x000fe80000011602 */
[----:B------:R-:W-:Y:S02]  /*4fe0*/  @!P0 SEL R0, R3, R2, !P2 ;  /* 0x0000000203008207 */ /* 0x000fe40005000000 */
[----:B------:R-:W-:Y:S02]  /*4ff0*/  IADD3 R2, PT, PT, -R5, RZ, RZ ;  /* 0x000000ff05027210 */ /* 0x000fe40007ffe1ff */
[----:B------:R-:W-:Y:S01]  /*5000*/  @!P0 IADD3 R8, PT, PT, R15, -R0, RZ ;  /* 0x800000000f088210 */ /* 0x000fe20007ffe0ff */
[----:B------:R-:W-:Y:S02]  /*5010*/  @!P0 IMAD R0, R7, R6, R0 ;  /* 0x0000000607008224 */ /* 0x000fe400078e0200 */
[----:B------:R-:W-:Y:S02]  /*5020*/  IMAD R75, R70, R2, R75 ;  /* 0x00000002464b7224 */ /* 0x000fe400078e024b */
[----:B------:R-:W-:Y:S02]  /*5030*/  @!P0 IMAD R5, R8, R72, R3 ;  /* 0x0000004808058224 */ /* 0x000fe400078e0203 */
[----:B------:R-:W-:Y:S04]  /*5040*/  @!P0 IMAD.MOV.U32 R3, RZ, RZ, R0 ;  /* 0x000000ffff038224 */ /* 0x000fe800078e0000 */
[----:B------:R-:W-:Y:S02]  /*5050*/  IMAD R77, R3, R74, R77 ;  /* 0x0000004a034d7224 */ /* 0x000fe400078e024d */
[----:B------:R-:W-:Y:S07]  /*5060*/  IMAD R75, R5, R70, R75 ;  /* 0x00000046054b7224 */ /* 0x000fee00078e024b */
.L_x_85:
[----:B-1----:R-:W-:Y:S01]  /*5070*/  @!P1 ISETP.NE.AND P0, PT, R10, 0x1, PT ;  /* 0x000000010a00980c */ /* 0x002fe20003f05270 */
[----:B------:R-:W-:Y:S01]  /*5080*/  @!P1 IMAD.HI.U32 R0, R77, R12, RZ ;  /* 0x0000000c4d009227 */ /* 0x000fe200078e00ff */
[----:B------:R-:W-:Y:S01]  /*5090*/  @!P1 ISETP.NE.AND P2, PT, R9, 0x1, PT ;  /* 0x000000010900980c */ /* 0x000fe20003f45270 */
[----:B------:R-:W-:Y:S01]  /*50a0*/  ULOP3.LUT UP0, URZ, UR48, 0x1b0, URZ, 0xc0, !UPT ;  /* 0x000001b030ff7892 */ /* 0x000fe2000f80c0ff */
[----:B------:R-:W-:Y:S01]  /*50b0*/  R2UR UR42, R21 ;  /* 0x00000000152a72ca */ /* 0x000fe200000e0000 */
[----:B------:R-:W-:Y:S01]  /*50c0*/  @!P1 IMAD.HI.U32 R3, R75, R11, RZ ;  /* 0x0000000b4b039227 */ /* 0x000fe200078e00ff */
[----:B------:R-:W-:Y:S02]  /*50d0*/  @!P1 SHF.R.U32.HI R0, RZ, R13, R0 ;  /* 0x0000000dff009219 */ /* 0x000fe40000011600 */
[----:B------:R-:W-:Y:S01]  /*50e0*/  R2UR UR41, R20 ;  /* 0x00000000142972ca */ /* 0x000fe200000e0000 */
[----:B------:R-:W-:Y:S01]  /*50f0*/  VIADD R191, R191, 0x1 ;  /* 0x00000001bfbf7836 */ /* 0x000fe20000000000 */
[----:B------:R-:W-:Y:S02]  /*5100*/  @!P1 SHF.R.U32.HI R2, RZ, R14, R3 ;  /* 0x0000000eff029219 */ /* 0x000fe40000011603 */
[----:B------:R-:W-:Y:S02]  /*5110*/  @!P1 SEL R3, R77, R0, !P2 ;  /* 0x000000004d039207 */ /* 0x000fe40005000000 */
[----:B------:R-:W-:Y:S02]  /*5120*/  @!P1 SEL R2, R75, R2, !P0 ;  /* 0x000000024b029207 */ /* 0x000fe40004000000 */
[----:B------:R-:W-:Y:S01]  /*5130*/  @P4 SHF.R.U32.HI R179, RZ, 0x10, R17 ;  /* 0x00000010ffb34819 */ /* 0x000fe20000011611 */
[----:B------:R-:W-:Y:S02]  /*5140*/  USHF.L.U32 UR42, UR42, 0x7, URZ ;  /* 0x000000072a2a7899 */ /* 0x000fe400080006ff */
[----:B------:R-:W-:Y:S02]  /*5150*/  @!P1 IMAD.IADD R0, R2, 0x1, -R3 ;  /* 0x0000000102009824 */ /* 0x000fe400078e0a03 */
[----:B------:R-:W-:Y:S01]  /*5160*/  @!P1 IMAD.IADD R2, R3, 0x1, -R2 ;  /* 0x0000000103029824 */ /* 0x000fe200078e0a02 */
[----:B------:R-:W-:Y:S01]  /*5170*/  USHF.L.U32 UR41, UR41, 0x8, URZ ;  /* 0x0000000829297899 */ /* 0x000fe200080006ff */
[----:B------:R-:W-:Y:S02]  /*5180*/  @!P1 IMAD R77, R0, R9, R77 ;  /* 0x00000009004d9224 */ /* 0x000fe400078e024d */
[----:B------:R-:W-:Y:S01]  /*5190*/  @!P1 IMAD R75, R2, R10, R75 ;  /* 0x0000000a024b9224 */ /* 0x000fe200078e024b */
[----:B------:R-:W-:Y:S08]  /*51a0*/  BRA.U !UP0, `(.L_x_86) ;  /* 0x0000000108407547 */ /* 0x000ff0000b800000 */
[----:B------:R-:W1:Y:S01]  /*51b0*/  LDCU.64 UR8, c[0x4][0x88] ;  /* 0x01001100ff0877ac */ /* 0x000e620008000a00 */
[----:B------:R-:W-:Y:S01]  /*51c0*/  MOV R3, 0x0 ;  /* 0x0000000000037802 */ /* 0x000fe20000000f00 */
[----:B------:R-:W-:Y:S02]  /*51d0*/  HFMA2 R12, -RZ, RZ, 0, 5.9604644775390625e-08 ;  /* 0x00000001ff0c7431 */ /* 0x000fe400000001ff */
[----:B------:R-:W-:Y:S02]  /*51e0*/  IMAD.MOV.U32 R8, RZ, RZ, 0x70 ;  /* 0x00000070ff087424 */ /* 0x000fe400078e00ff */
[----:B------:R-:W-:Y:S01]  /*51f0*/  IMAD.MOV.U32 R13, RZ, RZ, RZ ;  /* 0x000000ffff0d7224 */ /* 0x000fe200078e00ff */
[----:B------:R-:W2:Y:S01]  /*5200*/  LDCU.64 UR6, c[0x4][0x90] ;  /* 0x01001200ff0677ac */ /* 0x000ea20008000a00 */
[----:B------:R-:W3:Y:S01]  /*5210*/  LDC.64 R2, c[0x4][R3] ;  /* 0x0100000003027b82 */ /* 0x000ee20000000a00 */
[----:B------:R-:W4:Y:S01]  /*5220*/  LDCU.64 UR4, c[0x4][0x8] ;  /* 0x01000100ff0477ac */ /* 0x000f220008000a00 */
[----:B-1----:R-:W-:Y:S01]  /*5230*/  MOV R5, UR9 ;  /* 0x0000000900057c02 */ /* 0x002fe20008000f00 */
[----:B------:R-:W-:Y:S01]  /*5240*/  IMAD.U32 R4, RZ, RZ, UR8 ;  /* 0x00000008ff047e24 */ /* 0x000fe2000f8e00ff */
[----:B--2---:R-:W-:Y:S01]  /*5250*/  MOV R7, UR7 ;  /* 0x0000000700077c02 */ /* 0x004fe20008000f00 */
[----:B------:R-:W-:Y:S01]  /*5260*/  IMAD.U32 R6, RZ, RZ, UR6 ;  /* 0x00000006ff067e24 */ /* 0x000fe2000f8e00ff */
[----:B----4-:R-:W-:Y:S01]  /*5270*/  MOV R11, UR5 ;  /* 0x00000005000b7c02 */ /* 0x010fe20008000f00 */
[----:B------:R-:W-:Y:S02]  /*5280*/  IMAD.U32 R10, RZ, RZ, UR4 ;  /* 0x00000004ff0a7e24 */ /* 0x000fe4000f8e00ff */
[----:B------:R-:W-:Y:S07]  /*5290*/  LEPC R20, `(.L_x_86) ;  /* 0x000000001014794e */ /* 0x000fee0000000000 */
[----:B---3-5:R-:W-:Y:S05]  /*52a0*/  CALL.ABS.NOINC R2 ;  /* 0x0000000002007343 */ /* 0x028fea0003c00000 */
.L_x_86:
[----:B------:R-:W-:Y:S01]  /*52b0*/  LOP3.LUT P0, RZ, R188, 0x1b0, RZ, 0xc0, !PT ;  /* 0x000001b0bcff7812 */ /* 0x000fe2000780c0ff */
[----:B------:R-:W-:Y:S11]  /*52c0*/  BSSY.RECONVERGENT B6, `(.L_x_87) ;  /* 0x0000013000067945 */ /* 0x000ff60003800200 */
[----:B------:R-:W-:Y:S01]  /*52d0*/  @!UPT UIADD3 URZ, UPT, UPT, URZ, URZ, URZ ;  /* 0x000000fffffff290 */ /* 0x000fe2000fffe0ff */
[----:B------:R-:W-:Y:S05]  /*52e0*/  @!P0 BRA `(.L_x_88) ;  /* 0x0000000000408947 */ /* 0x000fea0003800000 */
        /* <DEDUP_REMOVED lines=16> */
.L_x_88:
[----:B------:R-:W-:Y:S05]  /*53f0*/  BSYNC.RECONVERGENT B6 ;  /* 0x0000000000067941 */ /* 0x000fea0003800200 */
.L_x_87:
[----:B------:R-:W-:Y:S01]  /*5400*/  ISETP.NE.U32.AND P4, PT, R166, RZ, PT ;  /* 0x000000ffa600720c */ /* 0x000fe20003f85070 */
[----:B------:R-:W-:Y:S01]  /*5410*/  UISETP.NE.AND UP2, UPT, UR50, URZ, UPT ;  /* 0x000000ff3200728c */ /* 0x000fe2000bf45270 */
[----:B------:R-:W-:Y:S01]  /*5420*/  ISETP.NE.U32.AND P2, PT, RZ, UR38, PT ;  /* 0x00000026ff007c0c */ /* 0x000fe2000bf45070 */
[----:B------:R-:W-:Y:S01]  /*5430*/  UISETP.NE.U32.AND UP1, UPT, UR44, URZ, UPT ;  /* 0x000000ff2c00728c */ /* 0x000fe2000bf25070 */
[----:B------:R-:W-:Y:S01]  /*5440*/  ISETP.NE.AND.EX P4, PT, R167, RZ, PT, P4 ;  /* 0x000000ffa700720c */ /* 0x000fe20003f85340 */
[----:B------:R-:W-:Y:S01]  /*5450*/  UPLOP3.LUT UP0, UPT, UPT, UPT, UPT, 0x40, 0x4 ;  /* 0x000000000004789c */ /* 0x000fe20003f0e870 */
[----:B------:R-:W-:Y:S01]  /*5460*/  ISETP.NE.AND.EX P2, PT, RZ, UR39, PT, P2 ;  /* 0x00000027ff007c0c */ /* 0x000fe2000bf45320 */
[----:B------:R-:W-:Y:S01]  /*5470*/  UISETP.NE.AND.EX UP1, UPT, UR45, URZ, UPT, UP1 ;  /* 0x000000ff2d00728c */ /* 0x000fe2000bf25310 */
[----:B------:R-:W-:Y:S04]  /*5480*/  PLOP3.LUT P1, PT, PT, PT, UP2, 0x80, 0x8 ;  /* 0x000000000008781c */ /* 0x000fe80003f2f028 */
[----:B------:R-:W-:Y:S06]  /*5490*/  @UP2 UPLOP3.LUT UP0, UPT, UPT, UPT, UP1, 0x80, 0x8 ;  /* 0x000000000008289c */ /* 0x000fec0003f0f010 */
[----:B------:R-:W-:Y:S01]  /*54a0*/  PLOP3.LUT P0, PT, PT, PT, UP0, 0x80, 0x8 ;  /* 0x000000000008781c */ /* 0x000fe20003f0f008 */
[----:B------:R-:W-:Y:S01]  /*54b0*/  @!UPT UIADD3 URZ, UPT, UPT, URZ, URZ, URZ ;  /* 0x000000fffffff290 */ /* 0x000fe2000fffe0ff */
[----:B------:R-:W-:Y:S11]  /*54c0*/  BRA.U !UP1, `(.L_x_89) ;  /* 0x0000000109387547 */ /* 0x000ff6000b800000 */
[----:B------:R-:W-:Y:S01]  /*54d0*/  UISETP.NE.U32.AND UP0, UPT, UR38, URZ, UPT ;  /* 0x000000ff2600728c */ /* 0x000fe2000bf05070 */
[----:B------:R-:W-:Y:S02]  /*54e0*/  HFMA2 R0, -RZ, RZ, 0, 5.9604644775390625e-08 ;  /* 0x00000001ff007431 */ /* 0x000fe400000001ff */
[----:B------:R-:W-:Y:S01]  /*54f0*/  IMAD.MOV.U32 R171, RZ, RZ, 0x1 ;  /* 0x00000001ffab7424 */ /* 0x000fe200078e00ff */
[----:B------:R-:W-:Y:S06]  /*5500*/  UISETP.NE.AND.EX UP0, UPT, UR39, URZ, UPT, UP0 ;  /* 0x000000ff2700728c */ /* 0x000fec000bf05300 */
[----:B------:R-:W-:Y:S05]  /*5510*/  PLOP3.LUT P3, PT, PT, PT, UP0, 0x80, 0x8 ;  /* 0x000000000008781c */ /* 0x000fea0003f6f008 */
[----:B------:R-:W1:Y:S01]  /*5520*/  @UP0 LDCU.64 UR6, c[0x0][0x888] ;  /* 0x00011100ff0607ac */ /* 0x000e620008000a00 */
[----:B------:R-:W-:Y:S07]  /*5530*/  @UP0 UIMAD UR4, UR36, UR44, URZ ;  /* 0x0000002c240402a4 */ /* 0x000fee000f8e02ff */
[----:B------:R-:W-:Y:S01]  /*5540*/  @!P3 PRMT R171, R0, 0x7610, R171 ;  /* 0x0000761000abb816 */ /* 0x000fe200000000ab */
[----:B-1----:R-:W-:Y:S03]  /*5550*/  @UP0 UIMAD.WIDE UR6, UR4, 0x4, UR6 ;  /* 0x00000004040608a5 */ /* 0x002fe6000f8e0206 */
[----:B------:R-:W1:Y:S03]  /*5560*/  @!UP0 LDCU UR4, c[0x0][0x880] ;  /* 0x00011000ff0487ac */ /* 0x000e660008000800 */
[----:B------:R-:W-:Y:S01]  /*5570*/  IMAD.U32 R2, RZ, RZ, UR6 ;  /* 0x00000006ff027e24 */ /* 0x000fe2000f8e00ff */
[----:B------:R-:W-:Y:S05]  /*5580*/  MOV R3, UR7 ;  /* 0x0000000700037c02 */ /* 0x000fea0008000f00 */
[----:B-----5:R2:W5:Y:S02]  /*5590*/  @P3 LDG.E R81, desc[UR46][R2.64] ;  /* 0x0000002e02513981 */ /* 0x020564000c1e1900 */
[----:B-12---:R-:W-:Y:S02]  /*55a0*/  @!P3 IMAD.U32 R81, RZ, RZ, UR4 ;  /* 0x00000004ff51be24 */ /* 0x006fe4000f8e00ff */
.L_x_89:
[----:B------:R-:W-:Y:S05]  /*55b0*/  @!P4 BRA `(.L_x_90) ;  /* 0x000000000020c947 */ /* 0x000fea0003800000 */
[----:B------:R-:W-:Y:S04]  /*55c0*/  ISETP.NE.U32.AND P3, PT, R164, RZ, PT ;  /* 0x000000ffa400720c */ /* 0x000fe80003f65070 */
[----:B------:R-:W-:Y:S11]  /*55d0*/  ISETP.NE.AND.EX P3, PT, R165, RZ, PT, P3 ;  /* 0x000000ffa500720c */ /* 0x000ff60003f65330 */
[----:B------:R-:W-:Y:S02]  /*55e0*/  @!UPT UIADD3 URZ, UPT, UPT, URZ, URZ, URZ ;  /* 0x000000fffffff290 */ /* 0x000fe4000fffe0ff */
[----:B------:R-:W1:Y:S01]  /*55f0*/  @P3 LDC.64 R2, c[0x0][0x8a8] ;  /* 0x00022a00ff023b82 */ /* 0x000e620000000a00 */
[----:B------:R-:W-:Y:S04]  /*5600*/  @P3 IMAD R0, R166, UR36, RZ ;  /* 0x00000024a6003c24 */ /* 0x000fe8000f8e02ff */
[----:B-1----:R-:W-:Y:S05]  /*5610*/  @P3 IMAD.WIDE R2, R0, 0x4, R2 ;  /* 0x0000000400023825 */ /* 0x002fea00078e0202 */
[----:B-----5:R1:W5:Y:S02]  /*5620*/  @P3 LDG.E R78, desc[UR46][R2.64] ;  /* 0x0000002e024e3981 */ /* 0x020364000c1e1900 */
[----:B-1----:R-:W2:Y:S02]  /*5630*/  @!P3 LDC R78, c[0x0][0x8a0] ;  /* 0x00022800ff4ebb82 */ /* 0x002ea40000000800 */
.L_x_90:
[----:B-----5:R-:W-:Y:S01]  /*5640*/  FSETP.NEU.AND P4, PT, R81, RZ, PT ;  /* 0x000000ff5100720b */ /* 0x020fe20003f8d000 */
[----:B------:R-:W-:Y:S01]  /*5650*/  BSSY B1, `(.L_x_91) ;  /* 0x0000047000017945 */ /* 0x000fe20003800000 */
[----:B------:R-:W-:Y:S01]  /*5660*/  SEL R5, RZ, 0xffffffff, P2 ;  /* 0xffffffffff057807 */ /* 0x000fe20001000000 */
[----:B------:R-:W-:Y:S01]  /*5670*/  IMAD.MOV.U32 R196, RZ, RZ, 0x1 ;  /* 0x00000001ffc47424 */ /* 0x000fe200078e00ff */
[----:B------:R-:W-:Y:S01]  /*5680*/  LOP3.LUT P3, RZ, R171, 0xff, RZ, 0xc0, !PT ;  /* 0x000000ffabff7812 */ /* 0x000fe2000786c0ff */
[C---:B------:R-:W-:Y:S01]  /*5690*/  IMAD R80, R76.reuse, 0x100, R79 ;  /* 0x000001004c507824 */ /* 0x040fe200078e024f */
[----:B------:R-:W-:Y:S02]  /*56a0*/  @P1 SEL R0, RZ, 0xffffffff, P4 ;  /* 0xffffffffff001807 */ /* 0x000fe40002000000 */
[----:B------:R-:W-:Y:S02]  /*56b0*/  CS2R R162, SRZ ;  /* 0x0000000000a27805 */ /* 0x000fe4000001ff00 */
[----:B------:R-:W-:Y:S02]  /*56c0*/  LEA R3, R181, UR49, 0x3 ;  /* 0x00000031b5037c11 */ /* 0x000fe4000f8e18ff */
[----:B------:R-:W-:Y:S02]  /*56d0*/  CS2R R160, SRZ ;  /* 0x0000000000a07805 */ /* 0x000fe4000001ff00 */
[----:B------:R-:W-:Y:S02]  /*56e0*/  @P0 SEL R0, R5, R0, !P3 ;  /* 0x0000000005000207 */ /* 0x000fe40005800000 */
[----:B------:R-:W-:Y:S02]  /*56f0*/  CS2R R158, SRZ ;  /* 0x00000000009e7805 */ /* 0x000fe4000001ff00 */
[----:B------:R-:W-:Y:S02]  /*5700*/  LEA R193, R76, UR49, 0x3 ;  /* 0x000000314cc17c11 */ /* 0x000fe4000f8e18ff */
[----:B------:R-:W-:Y:S02]  /*5710*/  CS2R R156, SRZ ;  /* 0x00000000009c7805 */ /* 0x000fe4000001ff00 */
[----:B------:R-:W-:Y:S02]  /*5720*/  @P1 LOP3.LUT R0, R0, 0x1, RZ, 0xc0, !PT ;  /* 0x0000000100001812 */ /* 0x000fe400078ec0ff */
[----:B------:R-:W-:Y:S02]  /*5730*/  CS2R R154, SRZ ;  /* 0x00000000009a7805 */ /* 0x000fe4000001ff00 */
[----:B------:R-:W-:Y:S02]  /*5740*/  SHF.L.U32 R2, R183, 0x1f, RZ ;  /* 0x0000001fb7027819 */ /* 0x000fe400000006ff */
[----:B------:R-:W-:Y:S02]  /*5750*/  CS2R R152, SRZ ;  /* 0x0000000000987805 */ /* 0x000fe4000001ff00 */
[----:B------:R-:W-:Y:S02]  /*5760*/  ISETP.NE.U32.OR P6, PT, R0, 0x1, !P1 ;  /* 0x000000010000780c */ /* 0x000fe40004fc5470 */
[----:B------:R-:W-:Y:S02]  /*5770*/  CS2R R150, SRZ ;  /* 0x0000000000967805 */ /* 0x000fe4000001ff00 */
[----:B------:R-:W-:Y:S02]  /*5780*/  PLOP3.LUT P2, PT, PT, PT, UP1, 0x80, 0x8 ;  /* 0x000000000008781c */ /* 0x000fe40003f4f018 */
[----:B------:R-:W-:Y:S02]  /*5790*/  CS2R R148, SRZ ;  /* 0x0000000000947805 */ /* 0x000fe4000001ff00 */
[----:B------:R-:W-:Y:S02]  /*57a0*/  SEL R0, RZ, 0xffffffff, P4 ;  /* 0xffffffffff007807 */ /* 0x000fe40002000000 */
[----:B------:R-:W-:Y:S03]  /*57b0*/  P2R R198, PR, RZ, 0x40 ;  /* 0x00000040ffc67803 */ /* 0x000fe60000000000 */
[----:B------:R-:W-:Y:S04]  /*57c0*/  @P6 SHF.L.U32 R4, R180, 0x1f, RZ ;  /* 0x0000001fb4046819 */ /* 0x000fe800000006ff */
[----:B------:R-:W-:Y:S01]  /*57d0*/  @P2 SEL R0, R5, R0, !P3 ;  /* 0x0000000005002207 */ /* 0x000fe20005800000 */
[----:B------:R-:W1:Y:S03]  /*57e0*/  @P6 SYNCS.PHASECHK.TRANS64.TRYWAIT P1, [R3+URZ+0x70], R4 ;  /* 0x00007004030065a7 */ /* 0x000e6600080211ff */
[----:B------:R-:W-:Y:S04]  /*57f0*/  LOP3.LUT R0, R0, 0x1, RZ, 0xc0, !PT ;  /* 0x0000000100007812 */ /* 0x000fe800078ec0ff */
[----:B------:R-:W-:Y:S04]  /*5800*/  ISETP.NE.U32.AND P5, PT, R0, 0x1, PT ;  /* 0x000000010000780c */ /* 0x000fe80003fa5070 */
[----:B------:R-:W-:Y:S01]  /*5810*/  P2R R197, PR, RZ, 0x20 ;  /* 0x00000020ffc57803 */ /* 0x000fe20000000000 */
[----:B------:R3:W4:Y:S01]  /*5820*/  SYNCS.PHASECHK.TRANS64.TRYWAIT P0, [R193+URZ+0xe0], R2 ;  /* 0x0000e002c10075a7 */ /* 0x00072200080011ff */
[----:B-1----:R-:W-:Y:S01]  /*5830*/  @P6 SEL R196, RZ, 0x1, !P1 ;  /* 0x00000001ffc46807 */ /* 0x002fe20004800000 */
[----:B---3--:R-:W-:Y:S06]  /*5840*/  @!P6 BRA `(.L_x_92) ;  /* 0x00000000009ce947 */ /* 0x008fec0003800000 */
[----:B------:R-:W-:Y:S01]  /*5850*/  @P5 IMAD R6, R181, 0x2000, R186 ;  /* 0x00002000b5065824 */ /* 0x000fe200078e02ba */
[----:B------:R-:W-:Y:S01]  /*5860*/  ISETP.NE.AND P1, PT, R196, RZ, PT ;  /* 0x000000ffc400720c */ /* 0x000fe20003f25270 */
[----:B------:R-:W-:Y:S01]  /*5870*/  BSSY B0, `(.L_x_93) ;  /* 0x0000010000007945 */ /* 0x000fe20003800000 */
[----:B------:R-:W-:Y:S01]  /*5880*/  CS2R R150, SRZ ;  /* 0x0000000000967805 */ /* 0x000fe2000001ff00 */
[--C-:B------:R-:W-:Y:S01]  /*5890*/  @P5 IMAD R7, R187, -0x10, R6.reuse ;  /* 0xfffffff0bb075824 */ /* 0x100fe200078e0206 */
[----:B------:R-:W-:Y:S01]  /*58a0*/  CS2R R148, SRZ ;  /* 0x0000000000947805 */ /* 0x000fe2000001ff00 */
[----:B------:R-:W-:Y:S01]  /*58b0*/  @P5 IMAD R5, R185, -0x10, R6 ;  /* 0xfffffff0b9055824 */ /* 0x000fe200078e0206 */
[----:B------:R-:W-:Y:S01]  /*58c0*/  CS2R R158, SRZ ;  /* 0x00000000009e7805 */ /* 0x000fe2000001ff00 */
[----:B------:R-:W-:Y:S01]  /*58d0*/  @P5 IMAD R4, R184, 0x10, R7 ;  /* 0x00000010b8045824 */ /* 0x000fe200078e0207 */
[----:B------:R-:W-:Y:S02]  /*58e0*/  CS2R R156, SRZ ;  /* 0x00000000009c7805 */ /* 0x000fe4000001ff00 */
[----:B------:R-:W-:Y:S02]  /*58f0*/  CS2R R154, SRZ ;  /* 0x00000000009a7805 */ /* 0x000fe4000001ff00 */
[----:B------:R-:W-:Y:S02]  /*5900*/  CS2R R152, SRZ ;  /* 0x0000000000987805 */ /* 0x000fe4000001ff00 */
[----:B------:R-:W-:Y:S02]  /*5910*/  CS2R R162, SRZ ;  /* 0x0000000000a27805 */ /* 0x000fe4000001ff00 */
[----:B------:R-:W-:Y:S01]  /*5920*/  CS2R R160, SRZ ;  /* 0x0000000000a07805 */ /* 0x000fe2000001ff00 */
[----:B------:R-:W-:Y:S06]  /*5930*/  @P1 BRA `(.L_x_94) ;  /* 0x00000000000c1947 */ /* 0x000fec0003800000 */
[----:B------:R-:W-:Y:S04]  /*5940*/  SHF.L.U32 R0, R180, 0x1f, RZ ;  /* 0x0000001fb4007819 */ /* 0x000fe800000006ff */
[----:B------:R-:W1:Y:S02]  /*5950*/  SYNCS.PHASECHK.TRANS64.TRYWAIT P1, [R3+URZ+0x70], R0 ;  /* 0x00007000030075a7 */ /* 0x000e6400080211ff */
[----:B-1----:R-:W-:Y:S05]  /*5960*/  @!P1 BRA `(.L_x_95) ;  /* 0x00000060007c9947 */ /* 0x002fea0003800000 */
.L_x_94:
[----:B------:R-:W-:Y:S05]  /*5970*/  BSYNC B0 ;  /* 0x0000000000007941 */ /* 0x000fea0003800000 */
.L_x_93:
[----:B------:R-:W-:Y:S01]  /*5980*/  ISETP.NE.AND P1, PT, R197, RZ, PT ;  /* 0x000000ffc500720c */ /* 0x000fe20003f25270 */
[----:B-1----:R-:W-:Y:S02]  /*5990*/  VIADD R3, R3, 0x90 ;  /* 0x0000009003037836 */ /* 0x002fe40000000000 */
[----:B------:R-:W-:Y:S02]  /*59a0*/  IMAD.U32 R0, RZ, RZ, UR37 ;  /* 0x00000025ff007e24 */ /* 0x000fe4000f8e00ff */
[----:B------:R-:W-:Y:S03]  /*59b0*/  VIADD R181, R181, 0x1 ;  /* 0x00000001b5b57836 */ /* 0x000fe60000000000 */
[----:B------:R-:W-:Y:S05]  /*59c0*/  PRMT R0, R0, 0x654, R3 ;  /* 0x0000065400007816 */ /* 0x000fea0000000003 */
[----:B------:R1:W3:Y:S04]  /*59d0*/  @P1 LDS.128 R148, [R6] ;  /* 0x0000000006941984 */ /* 0x0002e80000000c00 */
[----:B------:R1:W1:Y:S04]  /*59e0*/  @P1 LDS.128 R156, [R5+0x20] ;  /* 0x00002000059c1984 */ /* 0x0002680000000c00 */
[----:B------:R1:W1:Y:S04]  /*59f0*/  @P1 LDS.128 R152, [R7+0x10] ;  /* 0x0000100007981984 */ /* 0x0002680000000c00 */
[----:B------:R1:W1:Y:S01]  /*5a00*/  @P1 LDS.128 R160, [R4+0x10] ;  /* 0x0000100004a01984 */ /* 0x0002620000000c00 */
[C---:B------:R-:W-:Y:S01]  /*5a10*/  ISETP.NE.AND P1, PT, R181.reuse, 0x4, PT ;  /* 0x00000004b500780c */ /* 0x040fe20003f25270 */
[----:B------:R-:W-:Y:S01]  /*5a20*/  @!PT LDS RZ, [RZ] ;  /* 0x00000000fffff984 */ /* 0x000fe20000000800 */
[----:B------:R-:W-:Y:S01]  /*5a30*/  @!PT LDS RZ, [RZ] ;  /* 0x00000000fffff984 */ /* 0x000fe20000000800 */
[----:B------:R-:W-:Y:S01]  /*5a40*/  @!PT LDS RZ, [RZ] ;  /* 0x00000000fffff984 */ /* 0x000fe20000000800 */
[----:B------:R-:W-:Y:S01]  /*5a50*/  @!PT LDS RZ, [RZ] ;  /* 0x00000000fffff984 */ /* 0x000fe20000000800 */
[----:B------:R5:W-:Y:S06]  /*5a60*/  MEMBAR.ALL.CTA ;  /* 0x0000000000007992 */ /* 0x000bec0000008000 */
[----:B-----5:R-:W5:Y:S01]  /*5a70*/  FENCE.VIEW.ASYNC.S ;  /* 0x00000000000073c6 */ /* 0x020f620000000000 */
[----:B------:R-:W-:Y:S02]  /*5a80*/  SEL R3, RZ, 0x1, P1 ;  /* 0x00000001ff037807 */ /* 0x000fe40000800000 */
[----:B------:R-:W-:Y:S02]  /*5a90*/  SEL R181, R181, RZ, P1 ;  /* 0x000000ffb5b57207 */ /* 0x000fe40000800000 */
[----:B------:R-:W-:Y:S01]  /*5aa0*/  LOP3.LUT R180, R180, R3, RZ, 0x3c, !PT ;  /* 0x00000003b4b47212 */ /* 0x000fe200078e3cff */
[----:B-----5:R1:W-:Y:S06]  /*5ab0*/  SYNCS.ARRIVE.TRANS64.RED.A1T0 RZ, [R0+URZ], RZ ;  /* 0x000000ff00ff79a7 */ /* 0x0203ec00081004ff */
.L_x_92:
[----:B------:R-:W-:Y:S05]  /*5ac0*/  BSYNC B1 ;  /* 0x0000000000017941 */ /* 0x000fea0003800000 */
.L_x_91:
[----:B-1----:R-:W-:Y:S04]  /*5ad0*/  SHF.R.U32.HI R0, RZ, 0x15, R80 ;  /* 0x00000015ff007819 */ /* 0x002fe80000011650 */
[----:B------:R-:W-:Y:S01]  /*5ae0*/  LOP3.LUT P1, RZ, R0, 0x3, R173, 0x48, !PT ;  /* 0x0000000300ff7812 */ /* 0x000fe200078248ad */
[----:B------:R-:W-:Y:S01]  /*5af0*/  @!UPT UIADD3 URZ, UPT, UPT, URZ, URZ, URZ ;  /* 0x000000fffffff290 */ /* 0x000fe2000fffe0ff */
[----:B----4-:R-:W-:Y:S11]  /*5b00*/  @P0 BRA `(.L_x_96) ;  /* 0x0000000000080947 */ /* 0x010ff60003800000 */
[----:B------:R-:W1:Y:S02]  /*5b10*/  SYNCS.PHASECHK.TRANS64.TRYWAIT P0, [R193+URZ+0xe0], R2 ;  /* 0x0000e002c10075a7 */ /* 0x000e6400080011ff */
[----:B-1----:R-:W-:Y:S05]  /*5b20*/  @!P0 BRA `(.L_x_97) ;  /* 0x0000006000208947 */ /* 0x002fea0003800000 */
.L_x_96:
[----:B------:R-:W-:Y:S04]  /*5b30*/  BSSY.RECONVERGENT B6, `(.L_x_98) ;  /* 0x0000012000067945 */ /* 0x000fe80003800200 */
[----:B------:R-:W-:Y:S05]  /*5b40*/  @!P1 BRA `(.L_x_99) ;  /* 0x0000000000409947 */ /* 0x000fea0003800000 */
[----:B------:R-:W4:Y:S01]  /*5b50*/  LDCU.64 UR8, c[0x4][0x78] ;  /* 0x01000f00ff0877ac */ /* 0x000f220008000a00 */
[----:B------:R-:W-:Y:S01]  /*5b60*/  MOV R3, 0x0 ;  /* 0x0000000000037802 */ /* 0x000fe20000000f00 */
[----:B------:R-:W-:Y:S02]  /*5b70*/  HFMA2 R12, -RZ, RZ, 0, 5.9604644775390625e-08 ;  /* 0x00000001ff0c7431 */ /* 0x000fe400000001ff */
[----:B------:R-:W-:Y:S02]  /*5b80*/  IMAD.MOV.U32 R8, RZ, RZ, 0x192 ;  /* 0x00000192ff087424 */ /* 0x000fe400078e00ff */
[----:B------:R-:W-:Y:S01]  /*5b90*/  IMAD.MOV.U32 R13, RZ, RZ, RZ ;  /* 0x000000ffff0d7224 */ /* 0x000fe200078e00ff */
[----:B------:R-:W5:Y:S01]  /*5ba0*/  LDCU.64 UR6, c[0x4][0x80] ;  /* 0x01001000ff0677ac */ /* 0x000f620008000a00 */
[----:B-1----:R-:W1:Y:S01]  /*5bb0*/  LDC.64 R2, c[0x4][R3] ;  /* 0x0100000003027b82 */ /* 0x002e620000000a00 */
[----:B------:R-:W2:Y:S01]  /*5bc0*/  LDCU.64 UR4, c[0x4][0x18] ;  /* 0x01000300ff0477ac */ /* 0x000ea20008000a00 */
[----:B----4-:R-:W-:Y:S01]  /*5bd0*/  MOV R5, UR9 ;  /* 0x0000000900057c02 */ /* 0x010fe20008000f00 */
[----:B------:R-:W-:Y:S01]  /*5be0*/  IMAD.U32 R4, RZ, RZ, UR8 ;  /* 0x00000008ff047e24 */ /* 0x000fe2000f8e00ff */
[----:B-----5:R-:W-:Y:S01]  /*5bf0*/  MOV R7, UR7 ;  /* 0x0000000700077c02 */ /* 0x020fe20008000f00 */
[----:B------:R-:W-:Y:S01]  /*5c00*/  IMAD.U32 R6, RZ, RZ, UR6 ;  /* 0x00000006ff067e24 */ /* 0x000fe2000f8e00ff */
[----:B--2---:R-:W-:Y:S01]  /*5c10*/  MOV R11, UR5 ;  /* 0x00000005000b7c02 */ /* 0x004fe20008000f00 */
[----:B------:R-:W-:Y:S02]  /*5c20*/  IMAD.U32 R10, RZ, RZ, UR4 ;  /* 0x00000004ff0a7e24 */ /* 0x000fe4000f8e00ff */
[----:B------:R-:W-:Y:S07]  /*5c30*/  LEPC R20, `(.L_x_99) ;  /* 0x000000001014794e */ /* 0x000fee0000000000 */
[----:B-1-3--:R-:W-:Y:S05]  /*5c40*/  CALL.ABS.NOINC R2 ;  /* 0x0000000002007343 */ /* 0x00afea0003c00000 */
.L_x_99:
[----:B------:R-:W-:Y:S05]  /*5c50*/  BSYNC.RECONVERGENT B6 ;  /* 0x0000000000067941 */ /* 0x000fea0003800200 */
.L_x_98:
[-C--:B---3--:R-:W-:Y:S01]  /*5c60*/  F2FP.F16.E4M3.UNPACK_B R83, R148.reuse ;  /* 0x00000094ff53723e */ /* 0x088fe200020006ff */
[----:B------:R-:W-:Y:S05]  /*5c70*/  WARPSYNC.ALL ;  /* 0x0000000000007948 */ /* 0x000fea0003800000 */
[----:B------:R-:W-:Y:S01]  /*5c80*/  R2UR UR4, R80 ;  /* 0x00000000500472ca */ /* 0x000fe200000e0000 */
[--C-:B------:R-:W-:Y:S01]  /*5c90*/  HADD2.F32 R82, -RZ, R83.reuse.H0_H0 ;  /* 0x20000053ff527230 */ /* 0x100fe20000004100 */
[----:B------:R-:W-:Y:S01]  /*5ca0*/  F2FP.F16.E4M3.UNPACK_B R85, R148.H1 ;  /* 0x00000094ff55723e */ /* 0x000fe200030006ff */
[----:B------:R-:W-:Y:S01]  /*5cb0*/  HADD2.F32 R83, -RZ, R83.H1_H1 ;  /* 0x30000053ff537230 */ /* 0x000fe20000004100 */
[-C--:B------:R-:W-:Y:S01]  /*5cc0*/  F2FP.F16.E4M3.UNPACK_B R87, R149.reuse ;  /* 0x00000095ff57723e */ /* 0x080fe200020006ff */
[----:B------:R-:W-:Y:S01]  /*5cd0*/  BSSY.RECONVERGENT B0, `(.L_x_100) ;  /* 0x000011d000007945 */ /* 0x000fe20003800200 */
[----:B------:R-:W-:Y:S01]  /*5ce0*/  F2FP.F16.E4M3.UNPACK_B R89, R149.H1 ;  /* 0x00000095ff59723e */ /* 0x000fe200030006ff */
[----:B------:R-:W-:Y:S01]  /*5cf0*/  HADD2.F32 R84, -RZ, R85.H0_H0 ;  /* 0x20000055ff547230 */ /* 0x000fe20000004100 */
[-C--:B------:R-:W-:Y:S01]  /*5d00*/  F2FP.F16.E4M3.UNPACK_B R91, R150.reuse ;  /* 0x00000096ff5b723e */ /* 0x080fe200020006ff */
[----:B------:R-:W-:Y:S01]  /*5d10*/  HADD2.F32 R88, -RZ, R87.H1_H1 ;  /* 0x30000057ff587230 */ /* 0x000fe20000004100 */
[----:B------:R-:W-:Y:S01]  /*5d20*/  F2FP.F16.E4M3.UNPACK_B R93, R150.H1 ;  /* 0x00000096ff5d723e */ /* 0x000fe200030006ff */
[----:B------:R-:W-:Y:S01]  /*5d30*/  HADD2.F32 R86, -RZ, R85.H1_H1 ;  /* 0x30000055ff567230 */ /* 0x000fe20000004100 */
[-C--:B------:R-:W-:Y:S01]  /*5d40*/  F2FP.F16.E4M3.UNPACK_B R95, R151.reuse ;  /* 0x00000097ff5f723e */ /* 0x080fe200020006ff */
[----:B------:R-:W2:Y:S01]  /*5d50*/  LDTM.x64 R4, tmem[UR4] ;  /* 0x00000004000479ee */ /* 0x000ea20008340000 */
[----:B------:R-:W-:Y:S01]  /*5d60*/  F2FP.F16.E4M3.UNPACK_B R97, R151.H1 ;  /* 0x00000097ff61723e */ /* 0x000fe200030006ff */
[----:B------:R-:W-:Y:S01]  /*5d70*/  HADD2.F32 R85, -RZ, R87.H0_H0 ;  /* 0x20000057ff557230 */ /* 0x000fe20000004100 */
[-C--:B------:R-:W-:Y:S01]  /*5d80*/  F2FP.F16.E4M3.UNPACK_B R99, R152.reuse ;  /* 0x00000098ff63723e */ /* 0x080fe200020006ff */
[----:B------:R-:W-:Y:S01]  /*5d90*/  HADD2.F32 R87, -RZ, R89.H0_H0 ;  /* 0x20000059ff577230 */ /* 0x000fe20000004100 */
[----:B------:R-:W-:Y:S01]  /*5da0*/  F2FP.F16.E4M3.UNPACK_B R101, R152.H1 ;  /* 0x00000098ff65723e */ /* 0x000fe200030006ff */
[----:B------:R-:W-:Y:S01]  /*5db0*/  HADD2.F32 R92, -RZ, R91.H1_H1 ;  /* 0x3000005bff5c7230 */ /* 0x000fe20000004100 */
[----:B------:R-:W-:Y:S01]  /*5dc0*/  SHF.L.U32 R199, R176, 0x4, RZ ;  /* 0x00000004b0c77819 */ /* 0x000fe200000006ff */
[----:B------:R-:W-:Y:S01]  /*5dd0*/  HADD2.F32 R96, -RZ, R95.H1_H1 ;  /* 0x3000005fff607230 */ /* 0x000fe20000004100 */
[----:B------:R-:W-:Y:S01]  /*5de0*/  SHF.L.U32 R207, R175, 0x4, RZ ;  /* 0x00000004afcf7819 */ /* 0x000fe200000006ff */
[----:B------:R-:W-:Y:S01]  /*5df0*/  HADD2.F32 R100, -RZ, R99.H1_H1 ;  /* 0x30000063ff647230 */ /* 0x000fe20000004100 */
[----:B------:R-:W-:Y:S01]  /*5e00*/  IADD3 R192, PT, PT, R186, R199, RZ ;  /* 0x000000c7bac07210 */ /* 0x000fe20007ffe0ff */
[----:B------:R-:W-:Y:S01]  /*5e10*/  HADD2.F32 R90, -RZ, R89.H1_H1 ;  /* 0x30000059ff5a7230 */ /* 0x000fe20000004100 */
[----:B------:R-:W-:Y:S01]  /*5e20*/  SHF.L.U32 R205, R184, 0x4, RZ ;  /* 0x00000004b8cd7819 */ /* 0x000fe200000006ff */
[----:B------:R-:W-:Y:S01]  /*5e30*/  HADD2.F32 R89, -RZ, R91.H0_H0 ;  /* 0x2000005bff597230 */ /* 0x000fe20000004100 */
[-C--:B------:R-:W-:Y:S01]  /*5e40*/  F2FP.F16.E4M3.UNPACK_B R103, R153.reuse ;  /* 0x00000099ff67723e */ /* 0x080fe200020006ff */
[--C-:B------:R-:W-:Y:S01]  /*5e50*/  HADD2.F32 R91, -RZ, R93.reuse.H0_H0 ;  /* 0x2000005dff5b7230 */ /* 0x100fe20000004100 */
[----:B------:R-:W-:Y:S01]  /*5e60*/  IADD3 R194, PT, PT, R205, R192, RZ ;  /* 0x000000c0cdc27210 */ /* 0x000fe20007ffe0ff */
[----:B------:R-:W-:Y:S01]  /*5e70*/  HADD2.F32 R94, -RZ, R93.H1_H1 ;  /* 0x3000005dff5e7230 */ /* 0x000fe20000004100 */
[----:B------:R-:W-:Y:S01]  /*5e80*/  F2FP.F16.E4M3.UNPACK_B R105, R153.H1 ;  /* 0x00000099ff69723e */ /* 0x000fe200030006ff */
[----:B------:R-:W-:Y:S01]  /*5e90*/  HADD2.F32 R93, -RZ, R95.H0_H0 ;  /* 0x2000005fff5d7230 */ /* 0x000fe20000004100 */
[-C--:B------:R-:W-:Y:S01]  /*5ea0*/  F2FP.F16.E4M3.UNPACK_B R107, R154.reuse ;  /* 0x0000009aff6b723e */ /* 0x080fe200020006ff */
[----:B------:R-:W-:Y:S01]  /*5eb0*/  HADD2.F32 R104, -RZ, R103.H1_H1 ;  /* 0x30000067ff687230 */ /* 0x000fe20000004100 */
[----:B------:R-:W-:Y:S01]  /*5ec0*/  F2FP.F16.E4M3.UNPACK_B R109, R154.H1 ;  /* 0x0000009aff6d723e */ /* 0x000fe200030006ff */
[C---:B--2---:R-:W-:Y:S01]  /*5ed0*/  FMUL R0, R78.reuse, R4 ;  /* 0x000000044e007220 */ /* 0x044fe20000400000 */
[C---:B-1----:R-:W-:Y:S01]  /*5ee0*/  FMUL R2, R78.reuse, R5 ;  /* 0x000000054e027220 */ /* 0x042fe20000400000 */
[C---:B------:R-:W-:Y:S01]  /*5ef0*/  FMUL R4, R78.reuse, R8 ;  /* 0x000000084e047220 */ /* 0x040fe20000400000 */
[C---:B------:R-:W-:Y:S01]  /*5f00*/  FMUL R5, R78.reuse, R9 ;  /* 0x000000094e057220 */ /* 0x040fe20000400000 */
[C---:B------:R-:W-:Y:S01]  /*5f10*/  FFMA R0, R81.reuse, R82, R0 ;  /* 0x0000005251007223 */ /* 0x040fe20000000000 */
[C---:B------:R-:W-:Y:S01]  /*5f20*/  FFMA R2, R81.reuse, R83, R2 ;  /* 0x0000005351027223 */ /* 0x040fe20000000002 */
[C---:B------:R-:W-:Y:S01]  /*5f30*/  FMUL R8, R78.reuse, R12 ;  /* 0x0000000c4e087220 */ /* 0x040fe20000400000 */
[C---:B------:R-:W-:Y:S01]  /*5f40*/  FMUL R9, R78.reuse, R13 ;  /* 0x0000000d4e097220 */ /* 0x040fe20000400000 */
[C---:B------:R-:W-:Y:S01]  /*5f50*/  FMUL R12, R78.reuse, R16 ;  /* 0x000000104e0c7220 */ /* 0x040fe20000400000 */
[C---:B------:R-:W-:Y:S01]  /*5f60*/  FMUL R13, R78.reuse, R17 ;  /* 0x000000114e0d7220 */ /* 0x040fe20000400000 */
[C---:B------:R-:W-:Y:S01]  /*5f70*/  FMUL R16, R78.reuse, R20 ;  /* 0x000000144e107220 */ /* 0x040fe20000400000 */
[C---:B------:R-:W-:Y:S01]  /*5f80*/  FMUL R17, R78.reuse, R21 ;  /* 0x000000154e117220 */ /* 0x040fe20000400000 */
[C---:B------:R-:W-:Y:S01]  /*5f90*/  FMUL R20, R78.reuse, R24 ;  /* 0x000000184e147220 */ /* 0x040fe20000400000 */
[C---:B------:R-:W-:Y:S01]  /*5fa0*/  FMUL R21, R78.reuse, R25 ;  /* 0x000000194e157220 */ /* 0x040fe20000400000 */
[----:B------:R-:W-:Y:S02]  /*5fb0*/  HADD2.F32 R108, -RZ, R107.H1_H1 ;  /* 0x3000006bff6c7230 */ /* 0x000fe40000004100 */
[C---:B------:R-:W-:Y:S01]  /*5fc0*/  FMUL R24, R78.reuse, R28 ;  /* 0x0000001c4e187220 */ /* 0x040fe20000400000 */
[C---:B------:R-:W-:Y:S01]  /*5fd0*/  FMUL R25, R78.reuse, R29 ;  /* 0x0000001d4e197220 */ /* 0x040fe20000400000 */
[C---:B------:R-:W-:Y:S01]  /*5fe0*/  FMUL R28, R78.reuse, R32 ;  /* 0x000000204e1c7220 */ /* 0x040fe20000400000 */
[C---:B------:R-:W-:Y:S01]  /*5ff0*/  FMUL R29, R78.reuse, R33 ;  /* 0x000000214e1d7220 */ /* 0x040fe20000400000 */
[C---:B------:R-:W-:Y:S01]  /*6000*/  FMUL R32, R78.reuse, R36 ;  /* 0x000000244e207220 */ /* 0x040fe20000400000 */
[----:B------:R-:W-:Y:S01]  /*6010*/  F2FP.F16.E4M3.UNPACK_B R111, R155 ;  /* 0x0000009bff6f723e */ /* 0x000fe200020006ff */
[C---:B------:R-:W-:Y:S01]  /*6020*/  FMUL R33, R78.reuse, R37 ;  /* 0x000000254e217220 */ /* 0x040fe20000400000 */
[C---:B------:R-:W-:Y:S01]  /*6030*/  FMUL R36, R78.reuse, R40 ;  /* 0x000000284e247220 */ /* 0x040fe20000400000 */
[----:B------:R-:W-:Y:S01]  /*6040*/  F2FP.F16.E4M3.UNPACK_B R113, R155.H1 ;  /* 0x0000009bff71723e */ /* 0x000fe200030006ff */
[C---:B------:R-:W-:Y:S01]  /*6050*/  FMUL R37, R78.reuse, R41 ;  /* 0x000000294e257220 */ /* 0x040fe20000400000 */
[----:B------:R-:W-:Y:S02]  /*6060*/  HADD2.F32 R112, -RZ, R111.H1_H1 ;  /* 0x3000006fff707230 */ /* 0x000fe40000004100 */
        /* <DEDUP_REMOVED lines=26> */
[C---:B------:R-:W-:Y:S01]  /*6210*/  FFMA R3, R81.reuse, R84, R3 ;  /* 0x0000005451037223 */ /* 0x040fe20000000003 */
[C---:B------:R-:W-:Y:S01]  /*6220*/  FFMA R7, R81.reuse, R86, R7 ;  /* 0x0000005651077223 */ /* 0x040fe20000000007 */
[----:B------:R-:W-:Y:S01]  /*6230*/  F2FP.F16.E4M3.UNPACK_B R131, R160 ;  /* 0x000000a0ff83723e */ /* 0x000fe200020006ff */
[C---:B------:R-:W-:Y:S01]  /*6240*/  FFMA R4, R81.reuse, R85, R4 ;  /* 0x0000005551047223 */ /* 0x040fe20000000004 */
[C---:B------:R-:W-:Y:S01]  /*6250*/  FFMA R5, R81.reuse, R88, R5 ;  /* 0x0000005851057223 */ /* 0x040fe20000000005 */
[----:B------:R-:W-:Y:S01]  /*6260*/  F2FP.F16.E4M3.UNPACK_B R133, R160.H1 ;  /* 0x000000a0ff85723e */ /* 0x000fe200030006ff */
[----:B------:R-:W-:Y:S01]  /*6270*/  FFMA R6, R81, R87, R6 ;  /* 0x0000005751067223 */ /* 0x000fe20000000006 */
[----:B------:R-:W-:Y:S01]  /*6280*/  F2FP.SATFINITE.E4M3.F32.PACK_AB_MERGE_C R195, R7, R3, RZ ;  /* 0x0000000307c3723e */ /* 0x000fe200048070ff */
[----:B------:R-:W-:Y:S02]  /*6290*/  HADD2.F32 R128, -RZ, R127.H1_H1 ;  /* 0x3000007fff807230 */ /* 0x000fe40000004100 */
[----:B------:R-:W-:Y:S01]  /*62a0*/  FMUL R11, R78, R11 ;  /* 0x0000000b4e0b7220 */ /* 0x000fe20000400000 */
[----:B------:R-:W-:Y:S01]  /*62b0*/  HADD2.F32 R132, -RZ, R131.H1_H1 ;  /* 0x30000083ff847230 */ /* 0x000fe20000004100 */
[----:B------:R-:W-:Y:S01]  /*62c0*/  F2FP.SATFINITE.E4M3.F32.PACK_AB_MERGE_C R200, R2, R0, R195 ;  /* 0x0000000002c8723e */ /* 0x000fe200048070c3 */
[----:B------:R-:W-:Y:S01]  /*62d0*/  FMUL R10, R78, R14 ;  /* 0x0000000e4e0a7220 */ /* 0x000fe20000400000 */
[----:B------:R-:W-:Y:S01]  /*62e0*/  IADD3 R195, PT, PT, R186, R207, RZ ;  /* 0x000000cfbac37210 */ /* 0x000fe20007ffe0ff */
[C---:B------:R-:W-:Y:S01]  /*62f0*/  FFMA R11, R81.reuse, R90, R11 ;  /* 0x0000005a510b7223 */ /* 0x040fe2000000000b */
[C---:B------:R-:W-:Y:S01]  /*6300*/  FFMA R8, R81.reuse, R89, R8 ;  /* 0x0000005951087223 */ /* 0x040fe20000000008 */
[C---:B------:R-:W-:Y:S01]  /*6310*/  FFMA R9, R81.reuse, R92, R9 ;  /* 0x0000005c51097223 */ /* 0x040fe20000000009 */
[--C-:B------:R-:W-:Y:S02]  /*6320*/  HADD2.F32 R95, -RZ, R97.reuse.H0_H0 ;  /* 0x20000061ff5f7230 */ /* 0x100fe40000004100 */
[----:B------:R-:W-:Y:S01]  /*6330*/  FFMA R10, R81, R91, R10 ;  /* 0x0000005b510a7223 */ /* 0x000fe2000000000a */
[----:B------:R-:W-:Y:S01]  /*6340*/  F2FP.SATFINITE.E4M3.F32.PACK_AB_MERGE_C R201, R11, R6, RZ ;  /* 0x000000060bc9723e */ /* 0x000fe200048070ff */
[C---:B------:R-:W-:Y:S01]  /*6350*/  FMUL R15, R78.reuse, R15 ;  /* 0x0000000f4e0f7220 */ /* 0x040fe20000400000 */
[----:B------:R-:W-:Y:S02]  /*6360*/  HADD2.F32 R98, -RZ, R97.H1_H1 ;  /* 0x30000061ff627230 */ /* 0x000fe40000004100 */
[C---:B------:R-:W-:Y:S01]  /*6370*/  FMUL R14, R78.reuse, R18 ;  /* 0x000000124e0e7220 */ /* 0x040fe20000400000 */
[----:B------:R-:W-:Y:S01]  /*6380*/  F2FP.SATFINITE.E4M3.F32.PACK_AB_MERGE_C R201, R5, R4, R201 ;  /* 0x0000000405c9723e */ /* 0x000fe200048070c9 */
[----:B------:R-:W-:Y:S02]  /*6390*/  HADD2.F32 R97, -RZ, R99.H0_H0 ;  /* 0x20000063ff617230 */ /* 0x000fe40000004100 */
[C---:B------:R-:W-:Y:S01]  /*63a0*/  FFMA R15, R81.reuse, R94, R15 ;  /* 0x0000005e510f7223 */ /* 0x040fe2000000000f */
[C---:B------:R-:W-:Y:S01]  /*63b0*/  FFMA R12, R81.reuse, R93, R12 ;  /* 0x0000005d510c7223 */ /* 0x040fe2000000000c */
[----:B------:R-:W-:Y:S01]  /*63c0*/  FFMA R13, R81, R96, R13 ;  /* 0x00000060510d7223 */ /* 0x000fe2000000000d */
[----:B------:R-:W-:Y:S01]  /*63d0*/  F2FP.F16.E4M3.UNPACK_B R135, R161 ;  /* 0x000000a1ff87723e */ /* 0x000fe200020006ff */
[--C-:B------:R-:W-:Y:S01]  /*63e0*/  HADD2.F32 R99, -RZ, R101.reuse.H0_H0 ;  /* 0x20000065ff637230 */ /* 0x100fe20000004100 */
[----:B------:R-:W-:Y:S01]  /*63f0*/  F2FP.SATFINITE.E4M3.F32.PACK_AB_MERGE_C R202, R15, R10, RZ ;  /* 0x0000000a0fca723e */ /* 0x000fe200048070ff */
[----:B------:R-:W-:Y:S01]  /*6400*/  FFMA R14, R81, R95, R14 ;  /* 0x0000005f510e7223 */ /* 0x000fe2000000000e */
[C---:B------:R-:W-:Y:S01]  /*6410*/  FMUL R19, R78.reuse, R19 ;  /* 0x000000134e137220 */ /* 0x040fe20000400000 */
[----:B------:R-:W-:Y:S01]  /*6420*/  HADD2.F32 R102, -RZ, R101.H1_H1 ;  /* 0x30000065ff667230 */ /* 0x000fe20000004100 */
[----:B------:R-:W-:Y:S01]  /*6430*/  F2FP.SATFINITE.E4M3.F32.PACK_AB_MERGE_C R202, R9, R8, R202 ;  /* 0x0000000809ca723e */ /* 0x000fe200048070ca */
[----:B------:R-:W-:Y:S02]  /*6440*/  HADD2.F32 R101, -RZ, R103.H0_H0 ;  /* 0x20000067ff657230 */ /* 0x000fe40000004100 */
[C---:B------:R-:W-:Y:S01]  /*6450*/  FFMA R19, R81.reuse, R98, R19 ;  /* 0x0000006251137223 */ /* 0x040fe20000000013 */
[C---:B------:R-:W-:Y:S01]  /*6460*/  FFMA R16, R81.reuse, R97, R16 ;  /* 0x0000006151107223 */ /* 0x040fe20000000010 */
[----:B------:R-:W-:Y:S01]  /*6470*/  FFMA R17, R81, R100, R17 ;  /* 0x0000006451117223 */ /* 0x000fe20000000011 */
[----:B------:R-:W-:Y:S02]  /*6480*/  HADD2.F32 R136, -RZ, R135.H1_H1 ;  /* 0x30000087ff887230 */ /* 0x000fe40000004100 */
[C---:B------:R-:W-:Y:S01]  /*6490*/  FMUL R18, R78.reuse, R22 ;  /* 0x000000164e127220 */ /* 0x040fe20000400000 */
[----:B------:R-:W-:Y:S01]  /*64a0*/  F2FP.F16.E4M3.UNPACK_B R137, R161.H1 ;  /* 0x000000a1ff89723e */ /* 0x000fe200030006ff */
[C---:B------:R-:W-:Y:S01]  /*64b0*/  FMUL R23, R78.reuse, R23 ;  /* 0x000000174e177220 */ /* 0x040fe20000400000 */
[--C-:B------:R-:W-:Y:S01]  /*64c0*/  HADD2.F32 R103, -RZ, R105.reuse.H0_H0 ;  /* 0x20000069ff677230 */ /* 0x100fe20000004100 */
[----:B------:R-:W-:Y:S01]  /*64d0*/  F2FP.SATFINITE.E4M3.F32.PACK_AB_MERGE_C R203, R19, R14, RZ ;  /* 0x0000000e13cb723e */ /* 0x000fe200048070ff */
[C---:B------:R-:W-:Y:S01]  /*64e0*/  FFMA R18, R81.reuse, R99, R18 ;  /* 0x0000006351127223 */ /* 0x040fe20000000012 */
[C---:B------:R-:W-:Y:S01]  /*64f0*/  FFMA R23, R81.reuse, R102, R23 ;  /* 0x0000006651177223 */ /* 0x040fe20000000017 */
[----:B------:R-:W-:Y:S01]  /*6500*/  FFMA R20, R81, R101, R20 ;  /* 0x0000006551147223 */ /* 0x000fe20000000014 */
[----:B------:R-:W-:Y:S01]  /*6510*/  F2FP.F16.E4M3.UNPACK_B R139, R162 ;  /* 0x000000a2ff8b723e */ /* 0x000fe200020006ff */
[----:B------:R-:W-:Y:S01]  /*6520*/  HADD2.F32 R106, -RZ, R105.H1_H1 ;  /* 0x30000069ff6a7230 */ /* 0x000fe20000004100 */
[----:B------:R-:W-:Y:S01]  /*6530*/  F2FP.SATFINITE.E4M3.F32.PACK_AB_MERGE_C R203, R13, R12, R203 ;  /* 0x0000000c0dcb723e */ /* 0x000fe200048070cb */
[----:B------:R-:W-:Y:S01]  /*6540*/  FFMA R21, R81, R104, R21 ;  /* 0x0000006851157223 */ /* 0x000fe20000000015 */
[----:B------:R-:W-:Y:S01]  /*6550*/  F2FP.SATFINITE.E4M3.F32.PACK_AB_MERGE_C R208, R23, R18, RZ ;  /* 0x0000001217d0723e */ /* 0x000fe200048070ff */
[----:B------:R-:W-:Y:S02]  /*6560*/  HADD2.F32 R105, -RZ, R107.H0_H0 ;  /* 0x2000006bff697230 */ /* 0x000fe40000004100 */
[C---:B------:R-:W-:Y:S01]  /*6570*/  FMUL R22, R78.reuse, R26 ;  /* 0x0000001a4e167220 */ /* 0x040fe20000400000 */
[----:B------:R1:W-:Y:S01]  /*6580*/  STS.128 [R172+UR49+0x8200], R200 ;  /* 0x008200c8ac007988 */ /* 0x0003e20008000c31 */
[----:B------:R-:W-:Y:S01]  /*6590*/  F2FP.SATFINITE.E4M3.F32.PACK_AB_MERGE_C R208, R17, R16, R208 ;  /* 0x0000001011d0723e */ /* 0x000fe200048070d0 */
[----:B------:R-:W-:Y:S02]  /*65a0*/  HADD2.F32 R140, -RZ, R139.H1_H1 ;  /* 0x3000008bff8c7230 */ /* 0x000fe40000004100 */
[C---:B------:R-:W-:Y:S01]  /*65b0*/  FFMA R22, R81.reuse, R103, R22 ;  /* 0x0000006751167223 */ /* 0x040fe20000000016 */
[C---:B------:R-:W-:Y:S01]  /*65c0*/  FMUL R27, R78.reuse, R27 ;  /* 0x0000001b4e1b7220 */ /* 0x040fe20000400000 */
[--C-:B------:R-:W-:Y:S02]  /*65d0*/  HADD2.F32 R107, -RZ, R109.reuse.H0_H0 ;  /* 0x2000006dff6b7230 */ /* 0x100fe40000004100 */
[C---:B------:R-:W-:Y:S01]  /*65e0*/  FMUL R26, R78.reuse, R30 ;  /* 0x0000001e4e1a7220 */ /* 0x040fe20000400000 */
[----:B------:R-:W-:Y:S02]  /*65f0*/  HADD2.F32 R110, -RZ, R109.H1_H1 ;  /* 0x3000006dff6e7230 */ /* 0x000fe40000004100 */
[C---:B------:R-:W-:Y:S01]  /*6600*/  FFMA R27, R81.reuse, R106, R27 ;  /* 0x0000006a511b7223 */ /* 0x040fe2000000001b */
[C---:B------:R-:W-:Y:S01]  /*6610*/  FFMA R24, R81.reuse, R105, R24 ;  /* 0x0000006951187223 */ /* 0x040fe20000000018 */
[----:B------:R-:W-:Y:S01]  /*6620*/  FFMA R25, R81, R108, R25 ;  /* 0x0000006c51197223 */ /* 0x000fe20000000019 */
[----:B------:R-:W-:Y:S01]  /*6630*/  F2FP.F16.E4M3.UNPACK_B R141, R162.H1 ;  /* 0x000000a2ff8d723e */ /* 0x000fe200030006ff */
[----:B------:R-:W-:Y:S01]  /*6640*/  HADD2.F32 R109, -RZ, R111.H0_H0 ;  /* 0x2000006fff6d7230 */ /* 0x000fe20000004100 */
[----:B------:R-:W-:Y:S01]  /*6650*/  F2FP.SATFINITE.E4M3.F32.PACK_AB_MERGE_C R209, R27, R22, RZ ;  /* 0x000000161bd1723e */ /* 0x000fe200048070ff */
[----:B------:R-:W-:Y:S01]  /*6660*/  FFMA R26, R81, R107, R26 ;  /* 0x0000006b511a7223 */ /* 0x000fe2000000001a */
[C---:B------:R-:W-:Y:S01]  /*6670*/  FMUL R31, R78.reuse, R31 ;  /* 0x0000001f4e1f7220 */ /* 0x040fe20000400000 */
[--C-:B------:R-:W-:Y:S01]  /*6680*/  HADD2.F32 R111, -RZ, R113.reuse.H0_H0 ;  /* 0x20000071ff6f7230 */ /* 0x100fe20000004100 */
[----:B------:R-:W-:Y:S01]  /*6690*/  F2FP.SATFINITE.E4M3.F32.PACK_AB_MERGE_C R209, R21, R20, R209 ;  /* 0x0000001415d1723e */ /* 0x000fe200048070d1 */
[----:B------:R-:W-:Y:S02]  /*66a0*/  HADD2.F32 R114, -RZ, R113.H1_H1 ;  /* 0x30000071ff727230 */ /* 0x000fe40000004100 */
[C---:B------:R-:W-:Y:S01]  /*66b0*/  FFMA R31, R81.reuse, R110, R31 ;  /* 0x0000006e511f7223 */ /* 0x040fe2000000001f */
[C---:B------:R-:W-:Y:S01]  /*66c0*/  FFMA R28, R81.reuse, R109, R28 ;  /* 0x0000006d511c7223 */ /* 0x040fe2000000001c */
[----:B------:R-:W-:Y:S01]  /*66d0*/  FFMA R29, R81, R112, R29 ;  /* 0x00000070511d7223 */ /* 0x000fe2000000001d */
[----:B------:R-:W-:Y:S02]  /*66e0*/  HADD2.F32 R113, -RZ, R115.H0_H0 ;  /* 0x20000073ff717230 */ /* 0x000fe40000004100 */
[C---:B------:R-:W-:Y:S01]  /*66f0*/  FMUL R30, R78.reuse, R34 ;  /* 0x000000224e1e7220 */ /* 0x040fe20000400000 */
[----:B------:R-:W-:Y:S01]  /*6700*/  F2FP.F16.E4M3.UNPACK_B R143, R163 ;  /* 0x000000a3ff8f723e */ /* 0x000fe200020006ff */
[C---:B------:R-:W-:Y:S01]  /*6710*/  FMUL R35, R78.reuse, R35 ;  /* 0x000000234e237220 */ /* 0x040fe20000400000 */
[----:B------:R-:W-:Y:S01]  /*6720*/  HADD2.F32 R115, -RZ, R117.H0_H0 ;  /* 0x20000075ff737230 */ /* 0x000fe20000004100 */
[----:B------:R-:W-:Y:S01]  /*6730*/  F2FP.SATFINITE.E4M3.F32.PACK_AB_MERGE_C R210, R31, R26, RZ ;  /* 0x0000001a1fd2723e */ /* 0x000fe200048070ff */
[C---:B------:R-:W-:Y:S01]  /*6740*/  FFMA R30, R81.reuse, R111, R30 ;  /* 0x0000006f511e7223 */ /* 0x040fe2000000001e */
[C---:B------:R-:W-:Y:S01]  /*6750*/  FFMA R35, R81.reuse, R114, R35 ;  /* 0x0000007251237223 */ /* 0x040fe20000000023 */
[C---:B------:R-:W-:Y:S01]  /*6760*/  FFMA R32, R81.reuse, R113, R32 ;  /* 0x0000007151207223 */ /* 0x040fe20000000020 */
[----:B------:R-:W-:Y:S01]  /*6770*/  F2FP.F16.E4M3.UNPACK_B R145, R163.H1 ;  /* 0x000000a3ff91723e */ /* 0x000fe200030006ff */
[----:B------:R-:W-:Y:S01]  /*6780*/  FFMA R33, R81, R116, R33 ;  /* 0x0000007451217223 */ /* 0x000fe20000000021 */
[----:B------:R-:W-:Y:S01]  /*6790*/  F2FP.SATFINITE.E4M3.F32.PACK_AB_MERGE_C R210, R25, R24, R210 ;  /* 0x0000001819d2723e */ /* 0x000fe200048070d2 */
[----:B------:R-:W-:Y:S01]  /*67a0*/  HADD2.F32 R144, -RZ, R143.H1_H1 ;  /* 0x3000008fff907230 */ /* 0x000fe20000004100 */
[----:B------:R-:W-:Y:S01]  /*67b0*/  F2FP.SATFINITE.E4M3.F32.PACK_AB_MERGE_C R211, R35, R30, RZ ;  /* 0x0000001e23d3723e */ /* 0x000fe200048070ff */
[----:B------:R-:W-:Y:S02]  /*67c0*/  HADD2.F32 R118, -RZ, R117.H1_H1 ;  /* 0x30000075ff767230 */ /* 0x000fe40000004100 */
[C---:B------:R-:W-:Y:S01]  /*67d0*/  FMUL R34, R78.reuse, R38 ;  /* 0x000000264e227220 */ /* 0x040fe20000400000 */
[----:B------:R-:W-:Y:S01]  /*67e0*/  HADD2.F32 R117, -RZ, R119.H0_H0 ;  /* 0x20000077ff757230 */ /* 0x000fe20000004100 */
[----:B------:R-:W-:Y:S01]  /*67f0*/  F2FP.SATFINITE.E4M3.F32.PACK_AB_MERGE_C R211, R29, R28, R211 ;  /* 0x0000001c1dd3723e */ /* 0x000fe200048070d3 */
[C---:B------:R-:W-:Y:S01]  /*6800*/  FMUL R39, R78.reuse, R39 ;  /* 0x000000274e277220 */ /* 0x040fe20000400000 */
[--C-:B------:R-:W-:Y:S02]  /*6810*/  HADD2.F32 R119, -RZ, R121.reuse.H0_H0 ;  /* 0x20000079ff777230 */ /* 0x100fe40000004100 */
[C---:B------:R-:W-:Y:S01]  /*6820*/  FFMA R34, R81.reuse, R115, R34 ;  /* 0x0000007351227223 */ /* 0x040fe20000000022 */
[----:B------:R-:W-:Y:S01]  /*6830*/  HADD2.F32 R122, -RZ, R121.H1_H1 ;  /* 0x30000079ff7a7230 */ /* 0x000fe20000004100 */
[----:B------:R1:W-:Y:S01]  /*6840*/  STS.128 [R192+0x8010], R208 ;  /* 0x008010d0c0007388 */ /* 0x0003e20000000c00 */
[----:B------:R-:W-:Y:S02]  /*6850*/  HADD2.F32 R121, -RZ, R123.H0_H0 ;  /* 0x2000007bff797230 */ /* 0x000fe40000004100 */
[C---:B------:R-:W-:Y:S01]  /*6860*/  FFMA R39, R81.reuse, R118, R39 ;  /* 0x0000007651277223 */ /* 0x040fe20000000027 */
[C---:B------:R-:W-:Y:S01]  /*6870*/  FFMA R36, R81.reuse, R117, R36 ;  /* 0x0000007551247223 */ /* 0x040fe20000000024 */
[----:B------:R-:W-:Y:S01]  /*6880*/  FFMA R37, R81, R120, R37 ;  /* 0x0000007851257223 */ /* 0x000fe20000000025 */
[C---:B------:R-:W-:Y:S01]  /*6890*/  FMUL R38, R78.reuse, R42 ;  /* 0x0000002a4e267220 */ /* 0x040fe20000400000 */
[----:B------:R-:W-:Y:S01]  /*68a0*/  ISETP.NE.AND P0, PT, R189, RZ, PT ;  /* 0x000000ffbd00720c */ /* 0x000fe20003f05270 */
[C---:B------:R-:W-:Y:S01]  /*68b0*/  FMUL R43, R78.reuse, R43 ;  /* 0x0000002b4e2b7220 */ /* 0x040fe20000400000 */
[--C-:B------:R-:W-:Y:S01]  /*68c0*/  HADD2.F32 R123, -RZ, R125.reuse.H0_H0 ;  /* 0x2000007dff7b7230 */ /* 0x100fe20000004100 */
[----:B------:R-:W-:Y:S01]  /*68d0*/  F2FP.SATFINITE.E4M3.F32.PACK_AB_MERGE_C R212, R39, R34, RZ ;  /* 0x0000002227d4723e */ /* 0x000fe200048070ff */
[C---:B------:R-:W-:Y:S01]  /*68e0*/  FFMA R38, R81.reuse, R119, R38 ;  /* 0x0000007751267223 */ /* 0x040fe20000000026 */
[C---:B------:R-:W-:Y:S01]  /*68f0*/  FFMA R43, R81.reuse, R122, R43 ;  /* 0x0000007a512b7223 */ /* 0x040fe2000000002b */
[----:B------:R-:W-:Y:S01]  /*6900*/  FFMA R40, R81, R121, R40 ;  /* 0x0000007951287223 */ /* 0x000fe20000000028 */
[----:B------:R-:W-:Y:S01]  /*6910*/  F2FP.SATFINITE.E4M3.F32.PACK_AB_MERGE_C R212, R33, R32, R212 ;  /* 0x0000002021d4723e */ /* 0x000fe200048070d4 */
[----:B------:R-:W-:Y:S01]  /*6920*/  FFMA R41, R81, R124, R41 ;  /* 0x0000007c51297223 */ /* 0x000fe20000000029 */
[----:B------:R-:W-:Y:S01]  /*6930*/  HADD2.F32 R126, -RZ, R125.H1_H1 ;  /* 0x3000007dff7e7230 */ /* 0x000fe20000004100 */
[----:B------:R-:W-:Y:S01]  /*6940*/  F2FP.SATFINITE.E4M3.F32.PACK_AB_MERGE_C R213, R43, R38, RZ ;  /* 0x000000262bd5723e */ /* 0x000fe200048070ff */
[----:B------:R-:W-:Y:S02]  /*6950*/  HADD2.F32 R125, -RZ, R127.H0_H0 ;  /* 0x2000007fff7d7230 */ /* 0x000fe40000004100 */
[C---:B------:R-:W-:Y:S01]  /*6960*/  FMUL R42, R78.reuse, R46 ;  /* 0x0000002e4e2a7220 */ /* 0x040fe20000400000 */
[----:B------:R-:W-:Y:S01]  /*6970*/  FMUL R47, R78, R47 ;  /* 0x0000002f4e2f7220 */ /* 0x000fe20000400000 */
[--C-:B------:R-:W-:Y:S01]  /*6980*/  HADD2.F32 R127, -RZ, R129.reuse.H0_H0 ;  /* 0x20000081ff7f7230 */ /* 0x100fe20000004100 */
[----:B------:R-:W-:Y:S01]  /*6990*/  F2FP.SATFINITE.E4M3.F32.PACK_AB_MERGE_C R213, R37, R36, R213 ;  /* 0x0000002425d5723e */ /* 0x000fe200048070d5 */
[C---:B------:R-:W-:Y:S01]  /*69a0*/  FFMA R42, R81.reuse, R123, R42 ;  /* 0x0000007b512a7223 */ /* 0x040fe2000000002a */
[C---:B------:R-:W-:Y:S01]  /*69b0*/  FFMA R47, R81.reuse, R126, R47 ;  /* 0x0000007e512f7223 */ /* 0x040fe2000000002f */
[C---:B------:R-:W-:Y:S01]  /*69c0*/  FFMA R44, R81.reuse, R125, R44 ;  /* 0x0000007d512c7223 */ /* 0x040fe2000000002c */
[----:B------:R-:W-:Y:S01]  /*69d0*/  ISETP.NE.AND P6, PT, R198, RZ, PT ;  /* 0x000000ffc600720c */ /* 0x000fe20003fc5270 */
[----:B------:R-:W-:Y:S01]  /*69e0*/  FFMA R45, R81, R128, R45 ;  /* 0x00000080512d7223 */ /* 0x000fe2000000002d */
[----:B------:R-:W-:Y:S01]  /*69f0*/  HADD2.F32 R130, -RZ, R129.H1_H1 ;  /* 0x30000081ff827230 */ /* 0x000fe20000004100 */
[----:B------:R-:W-:Y:S01]  /*6a00*/  F2FP.SATFINITE.E4M3.F32.PACK_AB_MERGE_C R214, R47, R42, RZ ;  /* 0x0000002a2fd6723e */ /* 0x000fe200048070ff */
[----:B------:R-:W-:Y:S02]  /*6a10*/  HADD2.F32 R129, -RZ, R131.H0_H0 ;  /* 0x20000083ff817230 */ /* 0x000fe40000004100 */
[C---:B------:R-:W-:Y:S01]  /*6a20*/  FMUL R46, R78.reuse, R50 ;  /* 0x000000324e2e7220 */ /* 0x040fe20000400000 */
[C---:B------:R-:W-:Y:S01]  /*6a30*/  FMUL R51, R78.reuse, R51 ;  /* 0x000000334e337220 */ /* 0x040fe20000400000 */
[--C-:B------:R-:W-:Y:S02]  /*6a40*/  HADD2.F32 R131, -RZ, R133.reuse.H0_H0 ;  /* 0x20000085ff837230 */ /* 0x100fe40000004100 */
[C---:B------:R-:W-:Y:S01]  /*6a50*/  FMUL R50, R78.reuse, R54 ;  /* 0x000000364e327220 */ /* 0x040fe20000400000 */
[C---:B------:R-:W-:Y:S01]  /*6a60*/  FFMA R46, R81.reuse, R127, R46 ;  /* 0x0000007f512e7223 */ /* 0x040fe2000000002e */
[----:B------:R-:W-:Y:S02]  /*6a70*/  HADD2.F32 R134, -RZ, R133.H1_H1 ;  /* 0x30000085ff867230 */ /* 0x000fe40000004100 */
[C---:B------:R-:W-:Y:S01]  /*6a80*/  FFMA R51, R81.reuse, R130, R51 ;  /* 0x0000008251337223 */ /* 0x040fe20000000033 */
[----:B------:R-:W-:Y:S02]  /*6a90*/  HADD2.F32 R133, -RZ, R135.H0_H0 ;  /* 0x20000087ff857230 */ /* 0x000fe40000004100 */
[C---:B------:R-:W-:Y:S01]  /*6aa0*/  FMUL R55, R78.reuse, R55 ;  /* 0x000000374e377220 */ /* 0x040fe20000400000 */
[C---:B------:R-:W-:Y:S01]  /*6ab0*/  FFMA R48, R81.reuse, R129, R48 ;  /* 0x0000008151307223 */ /* 0x040fe20000000030 */
[C---:B------:R-:W-:Y:S01]  /*6ac0*/  FFMA R49, R81.reuse, R132, R49 ;  /* 0x0000008451317223 */ /* 0x040fe20000000031 */
[--C-:B------:R-:W-:Y:S02]  /*6ad0*/  HADD2.F32 R135, -RZ, R137.reuse.H0_H0 ;  /* 0x20000089ff877230 */ /* 0x100fe40000004100 */
[C---:B------:R-:W-:Y:S01]  /*6ae0*/  FFMA R50, R81.reuse, R131, R50 ;  /* 0x0000008351327223 */ /* 0x040fe20000000032 */
[----:B------:R-:W-:Y:S02]  /*6af0*/  HADD2.F32 R138, -RZ, R137.H1_H1 ;  /* 0x30000089ff8a7230 */ /* 0x000fe40000004100 */
[C---:B------:R-:W-:Y:S01]  /*6b00*/  FMUL R54, R78.reuse, R58 ;  /* 0x0000003a4e367220 */ /* 0x040fe20000400000 */
[----:B------:R-:W-:Y:S02]  /*6b10*/  HADD2.F32 R137, -RZ, R139.H0_H0 ;  /* 0x2000008bff897230 */ /* 0x000fe40000004100 */
[C---:B------:R-:W-:Y:S01]  /*6b20*/  FFMA R55, R81.reuse, R134, R55 ;  /* 0x0000008651377223 */ /* 0x040fe20000000037 */
        /* <DEDUP_REMOVED lines=16> */
[----:B------:R-:W-:Y:S01]  /*6c30*/  FFMA R63, R81, R142, R63 ;  /* 0x0000008e513f7223 */ /* 0x000fe2000000003f */
[----:B------:R-:W-:Y:S01]  /*6c40*/  FMUL R67, R78, R67 ;  /* 0x000000434e437220 */ /* 0x000fe20000400000 */
[----:B------:R-:W-:Y:S01]  /*6c50*/  F2FP.SATFINITE.E4M3.F32.PACK_AB_MERGE_C R215, R51, R46, RZ ;  /* 0x0000002e33d7723e */ /* 0x000fe200048070ff */
[C---:B------:R-:W-:Y:S01]  /*6c60*/  FFMA R60, R81.reuse, R141, R60 ;  /* 0x0000008d513c7223 */ /* 0x040fe2000000003c */
[C---:B------:R-:W-:Y:S01]  /*6c70*/  FFMA R61, R81.reuse, R144, R61 ;  /* 0x00000090513d7223 */ /* 0x040fe2000000003d */
[C---:B------:R-:W-:Y:S01]  /*6c80*/  FFMA R62, R81.reuse, R143, R62 ;  /* 0x0000008f513e7223 */ /* 0x040fe2000000003e */
[----:B------:R-:W-:Y:S01]  /*6c90*/  FFMA R67, R81, R146, R67 ;  /* 0x0000009251437223 */ /* 0x000fe20000000043 */
[----:B------:R-:W-:Y:S02]  /*6ca0*/  F2FP.SATFINITE.E4M3.F32.PACK_AB_MERGE_C R214, R41, R40, R214 ;  /* 0x0000002829d6723e */ /* 0x000fe400048070d6 */
[----:B------:R-:W-:Y:S02]  /*6cb0*/  F2FP.SATFINITE.E4M3.F32.PACK_AB_MERGE_C R215, R45, R44, R215 ;  /* 0x0000002c2dd7723e */ /* 0x000fe400048070d7 */
[----:B------:R-:W-:Y:S02]  /*6cc0*/  F2FP.SATFINITE.E4M3.F32.PACK_AB_MERGE_C R216, R55, R50, RZ ;  /* 0x0000003237d8723e */ /* 0x000fe400048070ff */
[----:B------:R-:W-:Y:S01]  /*6cd0*/  F2FP.SATFINITE.E4M3.F32.PACK_AB_MERGE_C R217, R59, R54, RZ ;  /* 0x000000363bd9723e */ /* 0x000fe200048070ff */
[----:B------:R1:W-:Y:S01]  /*6ce0*/  STS.128 [R195+0x8020], R212 ;  /* 0x008020d4c3007388 */ /* 0x0003e20000000c00 */
[----:B------:R-:W-:Y:S02]  /*6cf0*/  F2FP.SATFINITE.E4M3.F32.PACK_AB_MERGE_C R218, R63, R58, RZ ;  /* 0x0000003a3fda723e */ /* 0x000fe400048070ff */
[----:B------:R-:W-:Y:S02]  /*6d00*/  F2FP.SATFINITE.E4M3.F32.PACK_AB_MERGE_C R219, R67, R62, RZ ;  /* 0x0000003e43db723e */ /* 0x000fe400048070ff */
[----:B------:R-:W-:Y:S02]  /*6d10*/  F2FP.SATFINITE.E4M3.F32.PACK_AB_MERGE_C R216, R49, R48, R216 ;  /* 0x0000003031d8723e */ /* 0x000fe400048070d8 */
[----:B------:R-:W-:Y:S02]  /*6d20*/  F2FP.SATFINITE.E4M3.F32.PACK_AB_MERGE_C R217, R53, R52, R217 ;  /* 0x0000003435d9723e */ /* 0x000fe400048070d9 */
[----:B------:R-:W-:Y:S02]  /*6d30*/  F2FP.SATFINITE.E4M3.F32.PACK_AB_MERGE_C R218, R57, R56, R218 ;  /* 0x0000003839da723e */ /* 0x000fe400048070da */
[----:B------:R-:W-:Y:S02]  /*6d40*/  F2FP.SATFINITE.E4M3.F32.PACK_AB_MERGE_C R219, R61, R60, R219 ;  /* 0x0000003c3ddb723e */ /* 0x000fe400048070db */
[----:B------:R-:W-:Y:S02]  /*6d50*/  LEA R204, R181, UR49, 0x3 ;  /* 0x00000031b5cc7c11 */ /* 0x000fe4000f8e18ff */
[----:B------:R-:W-:Y:S01]  /*6d60*/  @P6 SHF.L.U32 R221, R180, 0x1f, RZ ;  /* 0x0000001fb4dd6819 */ /* 0x000fe200000006ff */
[----:B------:R1:W-:Y:S01]  /*6d70*/  STS.128 [R194+0x8010], R216 ;  /* 0x008010d8c2007388 */ /* 0x0003e20000000c00 */
[----:B------:R-:W-:Y:S01]  /*6d80*/  @!PT LDS RZ, [RZ] ;  /* 0x00000000fffff984 */ /* 0x000fe20000000800 */
[----:B------:R-:W-:Y:S01]  /*6d90*/  @!PT LDS RZ, [RZ] ;  /* 0x00000000fffff984 */ /* 0x000fe20000000800 */
[----:B------:R-:W-:Y:S01]  /*6da0*/  @!PT LDS RZ, [RZ] ;  /* 0x00000000fffff984 */ /* 0x000fe20000000800 */
[----:B------:R-:W-:Y:S01]  /*6db0*/  @!PT LDS RZ, [RZ] ;  /* 0x00000000fffff984 */ /* 0x000fe20000000800 */
[----:B------:R2:W-:Y:S07]  /*6dc0*/  MEMBAR.ALL.CTA ;  /* 0x0000000000007992 */ /* 0x0005ee0000008000 */
[----:B--2---:R-:W2:Y:S02]  /*6dd0*/  FENCE.VIEW.ASYNC.S ;  /* 0x00000000000073c6 */ /* 0x004ea40000000000 */
[----:B--2---:R-:W-:Y:S06]  /*6de0*/  BAR.SYNC.DEFER_BLOCKING 0x1, 0x80 ;  /* 0x0042000000007b1d */ /* 0x004fec0000010000 */
[----:B------:R-:W-:Y:S05]  /*6df0*/  @P0 BRA `(.L_x_101) ;  /* 0x0000000000280947 */ /* 0x000fea0003800000 */
[----:B------:R-:W-:Y:S02]  /*6e00*/  UIADD3 UR4, UPT, UPT, UR49, 0x8200, URZ ;  /* 0x0000820031047890 */ /* 0x000fe4000fffe0ff */
[----:B------:R-:W-:Y:S01]  /*6e10*/  UIADD3 UR6, UP0, UPT, UR52, 0x680, URZ ;  /* 0x0000068034067890 */ /* 0x000fe2000ff1e0ff */
[----:B------:R-:W-:Y:S03]  /*6e20*/  UMOV UR43, UR36 ;  /* 0x00000024002b7c82 */ /* 0x000fe60008000000 */
[----:B------:R-:W-:Y:S01]  /*6e30*/  MOV R188, UR4 ;  /* 0x0000000400bc7c02 */ /* 0x000fe20008000f00 */
[----:B------:R-:W-:Y:S03]  /*6e40*/  UIADD3.X UR7, UPT, UPT, URZ, UR53, URZ, UP0, !UPT ;  /* 0x00000035ff077290 */ /* 0x000fe600087fe4ff */
[----:B------:R-:W-:Y:S11]  /*6e50*/  R2UR UR40, R188 ;  /* 0x00000000bc2872ca */ /* 0x000ff600000e0000 */
[----:B------:R-:W-:Y:S02]  /*6e60*/  @!UPT UIADD3 URZ, UPT, UPT, URZ, URZ, URZ ;  /* 0x000000fffffff290 */ /* 0x000fe4000fffe0ff */
[----:B------:R2:W-:Y:S01]  /*6e70*/  UTMASTG.3D [UR40], [UR6] ;  /* 0x00000028060073b5 */ /* 0x0005e20008010000 */
[----:B------:R0:W-:Y:S01]  /*6e80*/  UTMACMDFLUSH ;  /* 0x00000000000079b7 */ /* 0x0001e20000000000 */
[----:B--2---:R-:W-:Y:S04]  /*6e90*/  DEPBAR.LE SB0, 0x1 ;  /* 0x000080400000791a */ /* 0x004fe80000000000 */
.L_x_101:
[----:B------:R-:W-:Y:S05]  /*6ea0*/  BSYNC.RECONVERGENT B0 ;  /* 0x0000000000007941 */ /* 0x000fea0003800200 */
.L_x_100:
[----:B------:R-:W-:Y:S06]  /*6eb0*/  BAR.SYNC.DEFER_BLOCKING 0x1, 0x80 ;  /* 0x0042000000007b1d */ /* 0x000fec0000010000 */
[----:B------:R-:W2:Y:S01]  /*6ec0*/  @P6 SYNCS.PHASECHK.TRANS64.TRYWAIT P0, [R204+URZ+0x70], R221 ;  /* 0x000070ddcc0065a7 */ /* 0x000ea200080011ff */
[----:B------:R-:W-:Y:S01]  /*6ed0*/  BSSY B1, `(.L_x_102) ;  /* 0x0000023000017945 */ /* 0x000fe20003800000 */
[----:B--2---:R-:W-:Y:S03]  /*6ee0*/  @P6 SEL R196, RZ, 0x1, !P0 ;  /* 0x00000001ffc46807 */ /* 0x004fe60004000000 */
[----:B------:R-:W-:Y:S05]  /*6ef0*/  @!P6 BRA `(.L_x_103) ;  /* 0x000000000080e947 */ /* 0x000fea0003800000 */
[----:B------:R-:W-:Y:S01]  /*6f00*/  ISETP.NE.AND P1, PT, R197, RZ, PT ;  /* 0x000000ffc500720c */ /* 0x000fe20003f25270 */
[----:B------:R-:W-:Y:S01]  /*6f10*/  BSSY B0, `(.L_x_104) ;  /* 0x000000a000007945 */ /* 0x000fe20003800000 */
[----:B------:R-:W-:Y:S11]  /*6f20*/  ISETP.NE.AND P0, PT, R196, RZ, PT ;  /* 0x000000ffc400720c */ /* 0x000ff60003f05270 */
[----:B------:R-:W-:Y:S04]  /*6f30*/  @P1 IMAD R0, R181, 0x2000, R186 ;  /* 0x00002000b5001824 */ /* 0x000fe800078e02ba */
[C---:B------:R-:W-:Y:S01]  /*6f40*/  @P1 IMAD.IADD R6, R0.reuse, 0x1, R199 ;  /* 0x0000000100061824 */ /* 0x040fe200078e02c7 */
[----:B------:R-:W-:Y:S03]  /*6f50*/  @P1 IADD3 R4, PT, PT, R0, R207, RZ ;  /* 0x000000cf00041210 */ /* 0x000fe60007ffe0ff */
[----:B------:R-:W-:Y:S01]  /*6f60*/  @P1 IMAD.IADD R2, R205, 0x1, R6 ;  /* 0x00000001cd021824 */ /* 0x000fe200078e0206 */
[----:B------:R-:W-:Y:S06]  /*6f70*/  @P0 BRA `(.L_x_105) ;  /* 0x00000000000c0947 */ /* 0x000fec0003800000 */
[----:B------:R-:W-:Y:S04]  /*6f80*/  SHF.L.U32 R3, R180, 0x1f, RZ ;  /* 0x0000001fb4037819 */ /* 0x000fe800000006ff */
[----:B------:R-:W2:Y:S02]  /*6f90*/  SYNCS.PHASECHK.TRANS64.TRYWAIT P0, [R204+URZ+0x70], R3 ;  /* 0x00007003cc0075a7 */ /* 0x000ea400080011ff */
[----:B--2---:R-:W-:Y:S05]  /*6fa0*/  @!P0 BRA `(.L_x_106) ;  /* 0x0000004c00148947 */ /* 0x004fea0003800000 */
.L_x_105:
[----:B------:R-:W-:Y:S05]  /*6fb0*/  BSYNC B0 ;  /* 0x0000000000007941 */ /* 0x000fea0003800000 */
.L_x_104:
[----:B------:R-:W-:Y:S01]  /*6fc0*/  ISETP.NE.AND P0, PT, R197, RZ, PT ;  /* 0x000000ffc500720c */ /* 0x000fe20003f05270 */
[----:B--2---:R-:W-:Y:S02]  /*6fd0*/  VIADD R204, R204, 0x90 ;  /* 0x00000090cccc7836 */ /* 0x004fe40000000000 */
[----:B------:R-:W-:Y:S02]  /*6fe0*/  IMAD.U32 R3, RZ, RZ, UR37 ;  /* 0x00000025ff037e24 */ /* 0x000fe4000f8e00ff */
[----:B------:R-:W-:Y:S03]  /*6ff0*/  VIADD R181, R181, 0x1 ;  /* 0x00000001b5b57836 */ /* 0x000fe60000000000 */
[----:B------:R-:W-:Y:S05]  /*7000*/  PRMT R3, R3, 0x654, R204 ;  /* 0x0000065403037816 */ /* 0x000fea00000000cc */
[----:B------:R2:W3:Y:S04]  /*7010*/  @P0 LDS.128 R148, [R0] ;  /* 0x0000000000940984 */ /* 0x0004e80000000c00 */
[----:B------:R2:W4:Y:S04]  /*7020*/  @P0 LDS.128 R156, [R4+0x20] ;  /* 0x00002000049c0984 */ /* 0x0005280000000c00 */
        /* <DEDUP_REMOVED lines=9> */
[----:B------:R-:W-:Y:S01]  /*70c0*/  SEL R181, R181, RZ, P0 ;  /* 0x000000ffb5b57207 */ /* 0x000fe20000000000 */
[----:B-----5:R5:W-:Y:S02]  /*70d0*/  SYNCS.ARRIVE.TRANS64.RED.A1T0 RZ, [R3+URZ], RZ ;  /* 0x000000ff03ff79a7 */ /* 0x020be400081004ff */
[----:B-----5:R-:W-:Y:S04]  /*70e0*/  SEL R3, RZ, 0x1, P0 ;  /* 0x00000001ff037807 */ /* 0x020fe80000000000 */
[----:B--234-:R-:W-:Y:S02]  /*70f0*/  LOP3.LUT R180, R180, R3, RZ, 0x3c, !PT ;  /* 0x00000003b4b47212 */ /* 0x01cfe400078e3cff */
.L_x_103:
[----:B------:R-:W-:Y:S05]  /*7100*/  BSYNC B1 ;  /* 0x0000000000017941 */ /* 0x000fea0003800000 */
.L_x_102:
[----:B------:R-:W-:Y:S01]  /*7110*/  VIADD R0, R80, 0x40 ;  /* 0x0000004050007836 */ /* 0x000fe20000000000 */
[----:B------:R-:W-:Y:S04]  /*7120*/  BSSY.RECONVERGENT B6, `(.L_x_107) ;  /* 0x0000015000067945 */ /* 0x000fe80003800200 */
[----:B------:R-:W-:Y:S04]  /*7130*/  SHF.R.U32.HI R0, RZ, 0x15, R0 ;  /* 0x00000015ff007819 */ /* 0x000fe80000011600 */
[----:B------:R-:W-:Y:S11]  /*7140*/  LOP3.LUT P0, RZ, R0, 0x3, R173, 0x48, !PT ;  /* 0x0000000300ff7812 */ /* 0x000ff600078048ad */
[----:B------:R-:W-:Y:S02]  /*7150*/  @!UPT UIADD3 URZ, UPT, UPT, URZ, URZ, URZ ;  /* 0x000000fffffff290 */ /* 0x000fe4000fffe0ff */
[----:B------:R-:W-:Y:S05]  /*7160*/  @!P0 BRA `(.L_x_108) ;  /* 0x0000000000408947 */ /* 0x000fea0003800000 */
[----:B------:R-:W2:Y:S01]  /*7170*/  LDCU.64 UR8, c[0x4][0x78] ;  /* 0x01000f00ff0877ac */ /* 0x000ea20008000a00 */
[----:B------:R-:W-:Y:S01]  /*7180*/  MOV R3, 0x0 ;  /* 0x0000000000037802 */ /* 0x000fe20000000f00 */
[----:B------:R-:W-:Y:S02]  /*7190*/  HFMA2 R12, -RZ, RZ, 0, 5.9604644775390625e-08 ;  /* 0x00000001ff0c7431 */ /* 0x000fe400000001ff */
[----:B------:R-:W-:Y:S02]  /*71a0*/  IMAD.MOV.U32 R8, RZ, RZ, 0x192 ;  /* 0x00000192ff087424 */ /* 0x000fe400078e00ff */
[----:B------:R-:W-:Y:S01]  /*71b0*/  IMAD.MOV.U32 R13, RZ, RZ, RZ ;  /* 0x000000ffff0d7224 */ /* 0x000fe200078e00ff */
[----:B------:R-:W3:Y:S01]  /*71c0*/  LDCU.64 UR6, c[0x4][0x80] ;  /* 0x01001000ff0677ac */ /* 0x000ee20008000a00 */
[----:B------:R-:W4:Y:S01]  /*71d0*/  LDC.64 R2, c[0x4][R3] ;  /* 0x0100000003027b82 */ /* 0x000f220000000a00 */
[----:B------:R-:W5:Y:S01]  /*71e0*/  LDCU.64 UR4, c[0x4][0x18] ;  /* 0x01000300ff0477ac */ /* 0x000f620008000a00 */
[----:B--2---:R-:W-:Y:S01]  /*71f0*/  MOV R5, UR9 ;  /* 0x0000000900057c02 */ /* 0x004fe20008000f00 */
[----:B------:R-:W-:Y:S01]  /*7200*/  IMAD.U32 R4, RZ, RZ, UR8 ;  /* 0x00000008ff047e24 */ /* 0x000fe2000f8e00ff */
[----:B---3--:R-:W-:Y:S01]  /*7210*/  MOV R7, UR7 ;  /* 0x0000000700077c02 */ /* 0x008fe20008000f00 */
[----:B------:R-:W-:Y:S01]  /*7220*/  IMAD.U32 R6, RZ, RZ, UR6 ;  /* 0x00000006ff067e24 */ /* 0x000fe2000f8e00ff */
[----:B-----5:R-:W-:Y:S01]  /*7230*/  MOV R11, UR5 ;  /* 0x00000005000b7c02 */ /* 0x020fe20008000f00 */
[----:B------:R-:W-:Y:S02]  /*7240*/  IMAD.U32 R10, RZ, RZ, UR4 ;  /* 0x00000004ff0a7e24 */ /* 0x000fe4000f8e00ff */
[----:B------:R-:W-:Y:S07]  /*7250*/  LEPC R20, `(.L_x_108) ;  /* 0x000000001014794e */ /* 0x000fee0000000000 */
[----:B-1--4-:R-:W-:Y:S05]  /*7260*/  CALL.ABS.NOINC R2 ;  /* 0x0000000002007343 */ /* 0x012fea0003c00000 */
.L_x_108:
[----:B------:R-:W-:Y:S05]  /*7270*/  BSYNC.RECONVERGENT B6 ;  /* 0x0000000000067941 */ /* 0x000fea0003800200 */
.L_x_107:
[----:B------:R-:W-:Y:S01]  /*7280*/  F2FP.F16.E4M3.UNPACK_B R4, R149 ;  /* 0x00000095ff04723e */ /* 0x000fe200020006ff */
[----:B------:R-:W-:Y:S05]  /*7290*/  WARPSYNC.ALL ;  /* 0x0000000000007948 */ /* 0x000fea0003800000 */
[----:B------:R-:W-:Y:S01]  /*72a0*/  R2UR UR4, R80 ;  /* 0x00000000500472ca */ /* 0x000fe200000e0000 */
[--C-:B------:R-:W-:Y:S01]  /*72b0*/  HADD2.F32 R88, -RZ, R4.reuse.H0_H0 ;  /* 0x20000004ff587230 */ /* 0x100fe20000004100 */
[-C--:B------:R-:W-:Y:S01]  /*72c0*/  F2FP.F16.E4M3.UNPACK_B R0, R148.reuse ;  /* 0x00000094ff00723e */ /* 0x080fe200020006ff */
[----:B------:R-:W-:Y:S01]  /*72d0*/  HADD2.F32 R83, -RZ, R4.H1_H1 ;  /* 0x30000004ff537230 */ /* 0x000fe20000004100 */
[----:B------:R-:W-:Y:S01]  /*72e0*/  F2FP.F16.E4M3.UNPACK_B R4, R151 ;  /* 0x00000097ff04723e */ /* 0x000fe200020006ff */
[----:B------:R-:W-:Y:S01]  /*72f0*/  BSSY.RECONVERGENT B0, `(.L_x_109) ;  /* 0x0000116000007945 */ /* 0x000fe20003800200 */
[----:B------:R-:W-:Y:S01]  /*7300*/  F2FP.F16.E4M3.UNPACK_B R3, R148.H1 ;  /* 0x00000094ff03723e */ /* 0x000fe200030006ff */
[--C-:B------:R-:W-:Y:S01]  /*7310*/  HADD2.F32 R2, -RZ, R0.reuse.H0_H0 ;  /* 0x20000000ff027230 */ /* 0x100fe20000004100 */
[----:B-1----:R-:W-:Y:S01]  /*7320*/  F2FP.F16.E4M3.UNPACK_B R135, R162 ;  /* 0x000000a2ff87723e */ /* 0x002fe200020006ff */
[----:B------:R-:W-:Y:S01]  /*7330*/  HADD2.F32 R82, -RZ, R0.H1_H1 ;  /* 0x30000000ff527230 */ /* 0x000fe20000004100 */
[----:B------:R-:W-:Y:S01]  /*7340*/  F2FP.F16.E4M3.UNPACK_B R0, R149.H1 ;  /* 0x00000095ff00723e */ /* 0x000fe200030006ff */
[--C-:B------:R-:W-:Y:S01]  /*7350*/  HADD2.F32 R84, -RZ, R3.reuse.H0_H0 ;  /* 0x20000003ff547230 */ /* 0x100fe20000004100 */
[----:B------:R-:W-:Y:S01]  /*7360*/  F2FP.F16.E4M3.UNPACK_B R125, R159.H1 ;  /* 0x0000009fff7d723e */ /* 0x000fe200030006ff */
[----:B------:R-:W-:Y:S01]  /*7370*/  HADD2.F32 R86, -RZ, R3.H1_H1 ;  /* 0x30000003ff567230 */ /* 0x000fe20000004100 */
[-C--:B------:R-:W-:Y:S01]  /*7380*/  F2FP.F16.E4M3.UNPACK_B R3, R150.reuse ;  /* 0x00000096ff03723e */ /* 0x080fe200020006ff */
[--C-:B------:R-:W-:Y:S01]  /*7390*/  HADD2.F32 R90, -RZ, R0.reuse.H0_H0 ;  /* 0x20000000ff5a7230 */ /* 0x100fe20000004100 */
[----:B------:R-:W-:Y:S01]  /*73a0*/  ISETP.NE.AND P0, PT, R189, RZ, PT ;  /* 0x000000ffbd00720c */ /* 0x000fe20003f05270 */
[----:B------:R-:W-:Y:S01]  /*73b0*/  HADD2.F32 R85, -RZ, R0.H1_H1 ;  /* 0x30000000ff557230 */ /* 0x000fe20000004100 */
[----:B------:R-:W-:Y:S01]  /*73c0*/  F2FP.F16.E4M3.UNPACK_B R0, R150.H1 ;  /* 0x00000096ff00723e */ /* 0x000fe200030006ff */
[--C-:B------:R-:W-:Y:S01]  /*73d0*/  HADD2.F32 R92, -RZ, R3.reuse.H0_H0 ;  /* 0x20000003ff5c7230 */ /* 0x100fe20000004100 */
[----:B------:R-:W-:Y:S01]  /*73e0*/  ISETP.NE.AND P6, PT, R198, RZ, PT ;  /* 0x000000ffc600720c */ /* 0x000fe20003fc5270 */
[----:B------:R-:W-:Y:S01]  /*73f0*/  HADD2.F32 R87, -RZ, R3.H1_H1 ;  /* 0x30000003ff577230 */ /* 0x000fe20000004100 */
[----:B------:R-:W-:Y:S01]  /*7400*/  F2FP.F16.E4M3.UNPACK_B R3, R151.H1 ;  /* 0x00000097ff03723e */ /* 0x000fe200030006ff */
[--C-:B------:R-:W-:Y:S02]  /*7410*/  HADD2.F32 R94, -RZ, R0.reuse.H0_H0 ;  /* 0x20000000ff5e7230 */ /* 0x100fe40000004100 */
[----:B------:R-:W-:Y:S01]  /*7420*/  HADD2.F32 R89, -RZ, R0.H1_H1 ;  /* 0x30000000ff597230 */ /* 0x000fe20000004100 */
[-C--:B------:R-:W-:Y:S01]  /*7430*/  F2FP.F16.E4M3.UNPACK_B R0, R152.reuse ;  /* 0x00000098ff00723e */ /* 0x080fe200020006ff */
[--C-:B------:R-:W-:Y:S02]  /*7440*/  HADD2.F32 R96, -RZ, R4.reuse.H0_H0 ;  /* 0x20000004ff607230 */ /* 0x100fe40000004100 */
[----:B------:R-:W-:Y:S01]  /*7450*/  HADD2.F32 R91, -RZ, R4.H1_H1 ;  /* 0x30000004ff5b7230 */ /* 0x000fe20000004100 */
[-C--:B------:R-:W-:Y:S01]  /*7460*/  F2FP.F16.E4M3.UNPACK_B R4, R153.reuse ;  /* 0x00000099ff04723e */ /* 0x080fe200020006ff */
[--C-:B------:R-:W-:Y:S02]  /*7470*/  HADD2.F32 R100, -RZ, R0.reuse.H0_H0 ;  /* 0x20000000ff647230 */ /* 0x100fe40000004100 */
[----:B------:R-:W-:Y:S01]  /*7480*/  HADD2.F32 R95, -RZ, R0.H1_H1 ;  /* 0x30000000ff5f7230 */ /* 0x000fe20000004100 */
[----:B------:R-:W-:Y:S01]  /*7490*/  F2FP.F16.E4M3.UNPACK_B R0, R153.H1 ;  /* 0x00000099ff00723e */ /* 0x000fe200030006ff */
[--C-:B------:R-:W-:Y:S02]  /*74a0*/  HADD2.F32 R98, -RZ, R3.reuse.H0_H0 ;  /* 0x20000003ff627230 */ /* 0x100fe40000004100 */
[----:B------:R-:W-:Y:S01]  /*74b0*/  HADD2.F32 R93, -RZ, R3.H1_H1 ;  /* 0x30000003ff5d7230 */ /* 0x000fe20000004100 */
[----:B------:R-:W-:Y:S01]  /*74c0*/  F2FP.F16.E4M3.UNPACK_B R3, R152.H1 ;  /* 0x00000098ff03723e */ /* 0x000fe200030006ff */
[--C-:B------:R-:W-:Y:S02]  /*74d0*/  HADD2.F32 R106, -RZ, R0.reuse.H0_H0 ;  /* 0x20000000ff6a7230 */ /* 0x100fe40000004100 */
[----:B------:R-:W-:Y:S01]  /*74e0*/  HADD2.F32 R101, -RZ, R0.H1_H1 ;  /* 0x30000000ff657230 */ /* 0x000fe20000004100 */
[-C--:B------:R-:W-:Y:S01]  /*74f0*/  F2FP.F16.E4M3.UNPACK_B R0, R154.reuse.H1 ;  /* 0x0000009aff00723e */ /* 0x080fe200030006ff */
[--C-:B------:R-:W-:Y:S02]  /*7500*/  HADD2.F32 R104, -RZ, R4.reuse.H0_H0 ;  /* 0x20000004ff687230 */ /* 0x100fe40000004100 */
[----:B------:R-:W-:Y:S01]  /*7510*/  HADD2.F32 R99, -RZ, R4.H1_H1 ;  /* 0x30000004ff637230 */ /* 0x000fe20000004100 */
[----:B------:R-:W-:Y:S01]  /*7520*/  F2FP.F16.E4M3.UNPACK_B R4, R155 ;  /* 0x0000009bff04723e */ /* 0x000fe200020006ff */
[--C-:B------:R-:W-:Y:S02]  /*7530*/  HADD2.F32 R102, -RZ, R3.reuse.H0_H0 ;  /* 0x20000003ff667230 */ /* 0x100fe40000004100 */
[----:B------:R-:W-:Y:S01]  /*7540*/  HADD2.F32 R97, -RZ, R3.H1_H1 ;  /* 0x30000003ff617230 */ /* 0x000fe20000004100 */
[----:B------:R-:W-:Y:S01]  /*7550*/  F2FP.F16.E4M3.UNPACK_B R3, R154 ;  /* 0x0000009aff03723e */ /* 0x000fe200020006ff */
[--C-:B------:R-:W-:Y:S02]  /*7560*/  HADD2.F32 R110, -RZ, R0.reuse.H0_H0 ;  /* 0x20000000ff6e7230 */ /* 0x100fe40000004100 */
[----:B------:R-:W-:Y:S01]  /*7570*/  HADD2.F32 R105, -RZ, R0.H1_H1 ;  /* 0x30000000ff697230 */ /* 0x000fe20000004100 */
[-C--:B------:R-:W-:Y:S01]  /*7580*/  F2FP.F16.E4M3.UNPACK_B R0, R156.reuse ;  /* 0x0000009cff00723e */ /* 0x080fe200020006ff */
[--C-:B------:R-:W-:Y:S02]  /*7590*/  HADD2.F32 R112, -RZ, R4.reuse.H0_H0 ;  /* 0x20000004ff707230 */ /* 0x100fe40000004100 */
[----:B------:R-:W-:Y:S01]  /*75a0*/  HADD2.F32 R107, -RZ, R4.H1_H1 ;  /* 0x30000004ff6b7230 */ /* 0x000fe20000004100 */
[----:B------:R-:W-:Y:S01]  /*75b0*/  F2FP.F16.E4M3.UNPACK_B R4, R157 ;  /* 0x0000009dff04723e */ /* 0x000fe200020006ff */
[--C-:B------:R-:W-:Y:S02]  /*75c0*/  HADD2.F32 R108, -RZ, R3.reuse.H0_H0 ;  /* 0x20000003ff6c7230 */ /* 0x100fe40000004100 */
[----:B------:R-:W-:Y:S01]  /*75d0*/  HADD2.F32 R103, -RZ, R3.H1_H1 ;  /* 0x30000003ff677230 */ /* 0x000fe20000004100 */
[----:B------:R-:W-:Y:S01]  /*75e0*/  F2FP.F16.E4M3.UNPACK_B R3, R155.H1 ;  /* 0x0000009bff03723e */ /* 0x000fe200030006ff */
[--C-:B------:R-:W-:Y:S02]  /*75f0*/  HADD2.F32 R116, -RZ, R0.reuse.H0_H0 ;  /* 0x20000000ff747230 */ /* 0x100fe40000004100 */
[----:B------:R-:W-:Y:S01]  /*7600*/  HADD2.F32 R111, -RZ, R0.H1_H1 ;  /* 0x30000000ff6f7230 */ /* 0x000fe20000004100 */
[----:B------:R-:W-:Y:S01]  /*7610*/  F2FP.F16.E4M3.UNPACK_B R0, R156.H1 ;  /* 0x0000009cff00723e */ /* 0x000fe200030006ff */
[--C-:B------:R-:W-:Y:S02]  /*7620*/  HADD2.F32 R120, -RZ, R4.reuse.H0_H0 ;  /* 0x20000004ff787230 */ /* 0x100fe40000004100 */
[----:B------:R-:W-:Y:S02]  /*7630*/  HADD2.F32 R115, -RZ, R4.H1_H1 ;  /* 0x30000004ff737230 */ /* 0x000fe40000004100 */
[--C-:B------:R-:W-:Y:S01]  /*7640*/  HADD2.F32 R114, -RZ, R3.reuse.H0_H0 ;  /* 0x20000003ff727230 */ /* 0x100fe20000004100 */
[----:B------:R-:W1:Y:S01]  /*7650*/  LDTM.x64 R4, tmem[UR4+0x40] ;  /* 0x00004004000479ee */ /* 0x000e620008340000 */
[----:B------:R-:W-:Y:S01]  /*7660*/  HADD2.F32 R109, -RZ, R3.H1_H1 ;  /* 0x30000003ff6d7230 */ /* 0x000fe20000004100 */
[----:B------:R-:W-:Y:S01]  /*7670*/  F2FP.F16.E4M3.UNPACK_B R3, R157.H1 ;  /* 0x0000009dff03723e */ /* 0x000fe200030006ff */
        /* <DEDUP_REMOVED lines=14> */
[----:B------:R-:W-:Y:S01]  /*7760*/  F2FP.F16.E4M3.UNPACK_B R0, R160.H1 ;  /* 0x000000a0ff00723e */ /* 0x000fe200030006ff */
[--C-:B------:R-:W-:Y:S02]  /*7770*/  HADD2.F32 R132, -RZ, R3.reuse.H0_H0 ;  /* 0x20000003ff847230 */ /* 0x100fe40000004100 */
[C---:B-1----:R-:W-:Y:S01]  /*7780*/  FMUL R7, R78.reuse, R7 ;  /* 0x000000074e077220 */ /* 0x042fe20000400000 */
        /* <DEDUP_REMOVED lines=10> */
[C---:B------:R-:W-:Y:S01]  /*7830*/  FMUL R0, R78.reuse, R4 ;  /* 0x000000044e007220 */ /* 0x040fe20000400000 */
[--C-:B------:R-:W-:Y:S01]  /*7840*/  HADD2.F32 R140, -RZ, R135.reuse.H0_H0 ;  /* 0x20000087ff8c7230 */ /* 0x100fe20000004100 */
[----:B------:R-:W-:Y:S01]  /*7850*/  F2FP.F16.E4M3.UNPACK_B R4, R163 ;  /* 0x000000a3ff04723e */ /* 0x000fe200020006ff */
[----:B------:R-:W-:Y:S02]  /*7860*/  HADD2.F32 R135, -RZ, R135.H1_H1 ;  /* 0x30000087ff877230 */ /* 0x000fe40000004100 */
[C---:B------:R-:W-:Y:S01]  /*7870*/  FFMA R0, R81.reuse, R2, R0 ;  /* 0x0000000251007223 */ /* 0x040fe20000000000 */
[C---:B------:R-:W-:Y:S01]  /*7880*/  FMUL R2, R78.reuse, R5 ;  /* 0x000000054e027220 */ /* 0x040fe20000400000 */
[--C-:B------:R-:W-:Y:S01]  /*7890*/  HADD2.F32 R142, -RZ, R3.reuse.H0_H0 ;  /* 0x20000003ff8e7230 */ /* 0x100fe20000004100 */
[----:B------:R-:W-:Y:S01]  /*78a0*/  F2FP.F16.E4M3.UNPACK_B R5, R163.H1 ;  /* 0x000000a3ff05723e */ /* 0x000fe200030006ff */
[----:B------:R-:W-:Y:S02]  /*78b0*/  HADD2.F32 R137, -RZ, R3.H1_H1 ;  /* 0x30000003ff897230 */ /* 0x000fe40000004100 */
[C---:B------:R-:W-:Y:S01]  /*78c0*/  FFMA R2, R81.reuse, R82, R2 ;  /* 0x0000005251027223 */ /* 0x040fe20000000002 */
[--C-:B------:R-:W-:Y:S02]  /*78d0*/  HADD2.F32 R82, -RZ, R4.reuse.H0_H0 ;  /* 0x20000004ff527230 */ /* 0x100fe40000004100 */
[C---:B------:R-:W-:Y:S01]  /*78e0*/  FMUL R3, R78.reuse, R6 ;  /* 0x000000064e037220 */ /* 0x040fe20000400000 */
[----:B------:R-:W-:Y:S02]  /*78f0*/  HADD2.F32 R139, -RZ, R4.H1_H1 ;  /* 0x30000004ff8b7230 */ /* 0x000fe40000004100 */
[C---:B------:R-:W-:Y:S01]  /*7900*/  FMUL R4, R78.reuse, R9 ;  /* 0x000000094e047220 */ /* 0x040fe20000400000 */
[--C-:B------:R-:W-:Y:S02]  /*7910*/  HADD2.F32 R141, -RZ, R5.reuse.H1_H1 ;  /* 0x30000005ff8d7230 */ /* 0x100fe40000004100 */
[C---:B------:R-:W-:Y:S01]  /*7920*/  FFMA R3, R81.reuse, R84, R3 ;  /* 0x0000005451037223 */ /* 0x040fe20000000003 */
[----:B------:R-:W-:Y:S01]  /*7930*/  FFMA R7, R81, R86, R7 ;  /* 0x0000005651077223 */ /* 0x000fe20000000007 */
[----:B------:R-:W-:Y:S02]  /*7940*/  HADD2.F32 R84, -RZ, R5.H0_H0 ;  /* 0x20000005ff547230 */ /* 0x000fe40000004100 */
[C---:B------:R-:W-:Y:S01]  /*7950*/  FMUL R5, R78.reuse, R10 ;  /* 0x0000000a4e057220 */ /* 0x040fe20000400000 */
[C---:B------:R-:W-:Y:S01]  /*7960*/  FMUL R6, R78.reuse, R11 ;  /* 0x0000000b4e067220 */ /* 0x040fe20000400000 */
[C---:B------:R-:W-:Y:S01]  /*7970*/  FMUL R11, R78.reuse, R16 ;  /* 0x000000104e0b7220 */ /* 0x040fe20000400000 */
[----:B------:R-:W-:Y:S01]  /*7980*/  F2FP.SATFINITE.E4M3.F32.PACK_AB_MERGE_C R143, R7, R3, RZ ;  /* 0x00000003078f723e */ /* 0x000fe200048070ff */
[C---:B------:R-:W-:Y:S01]  /*7990*/  FMUL R3, R78.reuse, R8 ;  /* 0x000000084e037220 */ /* 0x040fe20000400000 */
[C---:B------:R-:W-:Y:S01]  /*79a0*/  FMUL R7, R78.reuse, R12 ;  /* 0x0000000c4e077220 */ /* 0x040fe20000400000 */
[C---:B------:R-:W-:Y:S01]  /*79b0*/  FMUL R8, R78.reuse, R13 ;  /* 0x0000000d4e087220 */ /* 0x040fe20000400000 */
[C---:B------:R-:W-:Y:S01]  /*79c0*/  FMUL R12, R78.reuse, R17 ;  /* 0x000000114e0c7220 */ /* 0x040fe20000400000 */
[C---:B------:R-:W-:Y:S01]  /*79d0*/  FFMA R3, R81.reuse, R88, R3 ;  /* 0x0000005851037223 */ /* 0x040fe20000000003 */
[C---:B------:R-:W-:Y:S01]  /*79e0*/  FFMA R4, R81.reuse, R83, R4 ;  /* 0x0000005351047223 */ /* 0x040fe20000000004 */
[C---:B------:R-:W-:Y:S01]  /*79f0*/  FFMA R5, R81.reuse, R90, R5 ;  /* 0x0000005a51057223 */ /* 0x040fe20000000005 */
[C---:B------:R-:W-:Y:S01]  /*7a00*/  FFMA R6, R81.reuse, R85, R6 ;  /* 0x0000005551067223 */ /* 0x040fe20000000006 */
[C---:B------:R-:W-:Y:S01]  /*7a10*/  FFMA R7, R81.reuse, R92, R7 ;  /* 0x0000005c51077223 */ /* 0x040fe20000000007 */
[C---:B------:R-:W-:Y:S01]  /*7a20*/  FFMA R8, R81.reuse, R87, R8 ;  /* 0x0000005751087223 */ /* 0x040fe20000000008 */
[C---:B------:R-:W-:Y:S01]  /*7a30*/  FMUL R16, R78.reuse, R21 ;  /* 0x000000154e107220 */ /* 0x040fe20000400000 */
[----:B------:R-:W-:Y:S01]  /*7a40*/  FMUL R9, R78, R14 ;  /* 0x0000000e4e097220 */ /* 0x000fe20000400000 */
[----:B------:R-:W-:Y:S01]  /*7a50*/  F2FP.SATFINITE.E4M3.F32.PACK_AB_MERGE_C R5, R6, R5, RZ ;  /* 0x000000050605723e */ /* 0x000fe200048070ff */
[C---:B------:R-:W-:Y:S01]  /*7a60*/  FMUL R10, R78.reuse, R15 ;  /* 0x0000000f4e0a7220 */ /* 0x040fe20000400000 */
[C---:B------:R-:W-:Y:S01]  /*7a70*/  FMUL R15, R78.reuse, R20 ;  /* 0x000000144e0f7220 */ /* 0x040fe20000400000 */
[C---:B------:R-:W-:Y:S01]  /*7a80*/  FFMA R9, R81.reuse, R94, R9 ;  /* 0x0000005e51097223 */ /* 0x040fe20000000009 */
[C---:B------:R-:W-:Y:S01]  /*7a90*/  FMUL R20, R78.reuse, R25 ;  /* 0x000000194e147220 */ /* 0x040fe20000400000 */
[C---:B------:R-:W-:Y:S01]  /*7aa0*/  FFMA R10, R81.reuse, R89, R10 ;  /* 0x00000059510a7223 */ /* 0x040fe2000000000a */
[C---:B------:R-:W-:Y:S01]  /*7ab0*/  FFMA R11, R81.reuse, R96, R11 ;  /* 0x00000060510b7223 */ /* 0x040fe2000000000b */
[C---:B------:R-:W-:Y:S01]  /*7ac0*/  FFMA R12, R81.reuse, R91, R12 ;  /* 0x0000005b510c7223 */ /* 0x040fe2000000000c */
[C---:B------:R-:W-:Y:S01]  /*7ad0*/  FMUL R13, R78.reuse, R18 ;  /* 0x000000124e0d7220 */ /* 0x040fe20000400000 */
[----:B------:R-:W-:Y:S01]  /*7ae0*/  FMUL R14, R78, R19 ;  /* 0x000000134e0e7220 */ /* 0x000fe20000400000 */
[----:B------:R-:W-:Y:S01]  /*7af0*/  F2FP.SATFINITE.E4M3.F32.PACK_AB_MERGE_C R9, R10, R9, RZ ;  /* 0x000000090a09723e */ /* 0x000fe200048070ff */
[C---:B------:R-:W-:Y:S01]  /*7b00*/  FMUL R19, R78.reuse, R24 ;  /* 0x000000184e137220 */ /* 0x040fe20000400000 */
        /* <DEDUP_REMOVED lines=17> */
[----:B------:R-:W-:Y:S01]  /*7c20*/  FMUL R27, R78, R32 ;  /* 0x000000204e1b7220 */ /* 0x000fe20000400000 */
[C---:B------:R-:W-:Y:S01]  /*7c30*/  FFMA R21, R81.reuse, R106, R21 ;  /* 0x0000006a51157223 */ /* 0x040fe20000000015 */
[C---:B------:R-:W-:Y:S01]  /*7c40*/  FFMA R22, R81.reuse, R101, R22 ;  /* 0x0000006551167223 */ /* 0x040fe20000000016 */
[----:B------:R-:W-:Y:S01]  /*7c50*/  F2FP.SATFINITE.E4M3.F32.PACK_AB_MERGE_C R16, R16, R15, R17 ;  /* 0x0000000f1010723e */ /* 0x000fe20004807011 */
[C---:B------:R-:W-:Y:S01]  /*7c60*/  FFMA R23, R81.reuse, R108, R23 ;  /* 0x0000006c51177223 */ /* 0x040fe20000000017 */
[C---:B------:R-:W-:Y:S01]  /*7c70*/  FFMA R24, R81.reuse, R103, R24 ;  /* 0x0000006751187223 */ /* 0x040fe20000000018 */
[----:B------:R-:W-:Y:S01]  /*7c80*/  FMUL R32, R78, R37 ;  /* 0x000000254e207220 */ /* 0x000fe20000400000 */
[----:B------:R-:W-:Y:S01]  /*7c90*/  F2FP.SATFINITE.E4M3.F32.PACK_AB_MERGE_C R21, R22, R21, RZ ;  /* 0x000000151615723e */ /* 0x000fe200048070ff */
[C---:B------:R-:W-:Y:S01]  /*7ca0*/  FMUL R25, R78.reuse, R30 ;  /* 0x0000001e4e197220 */ /* 0x040fe20000400000 */
[C---:B------:R-:W-:Y:S01]  /*7cb0*/  FMUL R26, R78.reuse, R31 ;  /* 0x0000001f4e1a7220 */ /* 0x040fe20000400000 */
[----:B------:R-:W-:Y:S01]  /*7cc0*/  FMUL R31, R78, R36 ;  /* 0x000000244e1f7220 */ /* 0x000fe20000400000 */
[----:B------:R-:W-:Y:S01]  /*7cd0*/  F2FP.SATFINITE.E4M3.F32.PACK_AB_MERGE_C R17, R20, R19, R21 ;  /* 0x000000131411723e */ /* 0x000fe20004807015 */
        /* <DEDUP_REMOVED lines=8> */
[----:B------:R-:W-:Y:S01]  /*7d60*/  FMUL R35, R78, R40 ;  /* 0x000000284e237220 */ /* 0x000fe20000400000 */
[C---:B------:R-:W-:Y:S01]  /*7d70*/  FFMA R29, R81.reuse, R114, R29 ;  /* 0x00000072511d7223 */ /* 0x040fe2000000001d */
[----:B------:R-:W-:Y:S01]  /*7d80*/  F2FP.SATFINITE.E4M3.F32.PACK_AB_MERGE_C R18, R24, R23, R18 ;  /* 0x000000171812723e */ /* 0x000fe20004807012 */
        /* <DEDUP_REMOVED lines=22> */
[C---:B------:R-:W-:Y:S01]  /*7ef0*/  FMUL R41, R78.reuse, R46 ;  /* 0x0000002e4e297220 */ /* 0x040fe20000400000 */
[C---:B------:R-:W-:Y:S01]  /*7f00*/  FMUL R42, R78.reuse, R47 ;  /* 0x0000002f4e2a7220 */ /* 0x040fe20000400000 */
[C---:B------:R-:W-:Y:S01]  /*7f10*/  FFMA R40, R81.reuse, R119, R40 ;  /* 0x0000007751287223 */ /* 0x040fe20000000028 */
[--C-:B------:R-:W-:Y:S02]  /*7f20*/  HADD2.F32 R130, -RZ, R125.reuse.H0_H0 ;  /* 0x2000007dff827230 */ /* 0x100fe40000004100 */
[C---:B------:R-:W-:Y:S01]  /*7f30*/  FFMA R41, R81.reuse, R126, R41 ;  /* 0x0000007e51297223 */ /* 0x040fe20000000029 */
[----:B------:R-:W-:Y:S02]  /*7f40*/  HADD2.F32 R125, -RZ, R125.H1_H1 ;  /* 0x3000007dff7d7230 */ /* 0x000fe40000004100 */
[C---:B------:R-:W-:Y:S01]  /*7f50*/  FMUL R45, R78.reuse, R50 ;  /* 0x000000324e2d7220 */ /* 0x040fe20000400000 */
[C---:B------:R-:W-:Y:S01]  /*7f60*/  FFMA R42, R81.reuse, R121, R42 ;  /* 0x00000079512a7223 */ /* 0x040fe2000000002a */
[C---:B------:R-:W-:Y:S01]  /*7f70*/  FMUL R46, R78.reuse, R51 ;  /* 0x000000334e2e7220 */ /* 0x040fe20000400000 */
[C---:B------:R-:W-:Y:S01]  /*7f80*/  FFMA R43, R81.reuse, R128, R43 ;  /* 0x00000080512b7223 */ /* 0x040fe2000000002b */
[C---:B------:R-:W-:Y:S01]  /*7f90*/  FMUL R47, R78.reuse, R52 ;  /* 0x000000344e2f7220 */ /* 0x040fe20000400000 */
        /* <DEDUP_REMOVED lines=10> */
[C---:B------:R-:W-:Y:S01]  /*8040*/  FFMA R45, R81.reuse, R130, R45 ;  /* 0x00000082512d7223 */ /* 0x040fe2000000002d */
[C---:B------:R-:W-:Y:S01]  /*8050*/  FMUL R59, R78.reuse, R64 ;  /* 0x000000404e3b7220 */ /* 0x040fe20000400000 */
[C---:B------:R-:W-:Y:S01]  /*8060*/  FMUL R60, R78.reuse, R65 ;  /* 0x000000414e3c7220 */ /* 0x040fe20000400000 */
[C---:B------:R-:W-:Y:S01]  /*8070*/  FMUL R61, R78.reuse, R66 ;  /* 0x000000424e3d7220 */ /* 0x040fe20000400000 */
[----:B------:R-:W-:Y:S01]  /*8080*/  FMUL R62, R78, R67 ;  /* 0x000000434e3e7220 */ /* 0x000fe20000400000 */
[C---:B------:R-:W-:Y:S01]  /*8090*/  FFMA R46, R81.reuse, R125, R46 ;  /* 0x0000007d512e7223 */ /* 0x040fe2000000002e */
[----:B------:R-:W-:Y:S01]  /*80a0*/  F2FP.SATFINITE.E4M3.F32.PACK_AB_MERGE_C R64, R2, R0, R143 ;  /* 0x000000000240723e */ /* 0x000fe2000480708f */
[C---:B------:R-:W-:Y:S01]  /*80b0*/  FFMA R47, R81.reuse, R132, R47 ;  /* 0x00000084512f7223 */ /* 0x040fe2000000002f */
[----:B------:R-:W-:Y:S01]  /*80c0*/  F2FP.SATFINITE.E4M3.F32.PACK_AB_MERGE_C R65, R4, R3, R5 ;  /* 0x000000030441723e */ /* 0x000fe20004807005 */
[C---:B------:R-:W-:Y:S01]  /*80d0*/  FFMA R48, R81.reuse, R127, R48 ;  /* 0x0000007f51307223 */ /* 0x040fe20000000030 */
[----:B------:R-:W-:Y:S01]  /*80e0*/  F2FP.SATFINITE.E4M3.F32.PACK_AB_MERGE_C R66, R8, R7, R9 ;  /* 0x000000070842723e */ /* 0x000fe20004807009 */
[C---:B------:R-:W-:Y:S01]  /*80f0*/  FFMA R49, R81.reuse, R134, R49 ;  /* 0x0000008651317223 */ /* 0x040fe20000000031 */
[----:B------:R-:W-:Y:S01]  /*8100*/  F2FP.SATFINITE.E4M3.F32.PACK_AB_MERGE_C R67, R12, R11, R13 ;  /* 0x0000000b0c43723e */ /* 0x000fe2000480700d */
[----:B------:R-:W-:Y:S01]  /*8110*/  FMUL R53, R78, R58 ;  /* 0x0000003a4e357220 */ /* 0x000fe20000400000 */
[C---:B------:R-:W-:Y:S01]  /*8120*/  FFMA R50, R81.reuse, R129, R50 ;  /* 0x0000008151327223 */ /* 0x040fe20000000032 */
[C---:B------:R-:W-:Y:S01]  /*8130*/  FFMA R51, R81.reuse, R136, R51 ;  /* 0x0000008851337223 */ /* 0x040fe20000000033 */
[C---:B------:R-:W-:Y:S01]  /*8140*/  FFMA R52, R81.reuse, R131, R52 ;  /* 0x0000008351347223 */ /* 0x040fe20000000034 */
[----:B------:R1:W-:Y:S01]  /*8150*/  STS.128 [R172+UR49+0xa200], R64 ;  /* 0x00a20040ac007988 */ /* 0x0003e20008000c31 */
[C---:B------:R-:W-:Y:S01]  /*8160*/  FFMA R53, R81.reuse, R138, R53 ;  /* 0x0000008a51357223 */ /* 0x040fe20000000035 */
[----:B------:R-:W-:Y:S01]  /*8170*/  F2FP.SATFINITE.E4M3.F32.PACK_AB_MERGE_C R37, R38, R37, RZ ;  /* 0x000000252625723e */ /* 0x000fe200048070ff */
[C---:B------:R-:W-:Y:S01]  /*8180*/  FFMA R54, R81.reuse, R133, R54 ;  /* 0x0000008551367223 */ /* 0x040fe20000000036 */
[----:B------:R-:W-:Y:S01]  /*8190*/  FMUL R58, R78, R63 ;  /* 0x0000003f4e3a7220 */ /* 0x000fe20000400000 */
[C---:B------:R-:W-:Y:S01]  /*81a0*/  FFMA R55, R81.reuse, R140, R55 ;  /* 0x0000008c51377223 */ /* 0x040fe20000000037 */
[C---:B------:R-:W-:Y:S01]  /*81b0*/  FFMA R56, R81.reuse, R135, R56 ;  /* 0x0000008751387223 */ /* 0x040fe20000000038 */
[C---:B------:R-:W-:Y:S01]  /*81c0*/  FFMA R57, R81.reuse, R142, R57 ;  /* 0x0000008e51397223 */ /* 0x040fe20000000039 */
[----:B------:R1:W-:Y:S01]  /*81d0*/  STS.128 [R192+0xa010], R16 ;  /* 0x00a01010c0007388 */ /* 0x0003e20000000c00 */
[----:B------:R-:W-:Y:S01]  /*81e0*/  F2FP.SATFINITE.E4M3.F32.PACK_AB_MERGE_C R33, R36, R35, R37 ;  /* 0x000000232421723e */ /* 0x000fe20004807025 */
[C---:B------:R-:W-:Y:S01]  /*81f0*/  FFMA R58, R81.reuse, R137, R58 ;  /* 0x00000089513a7223 */ /* 0x040fe2000000003a */
[----:B------:R-:W-:Y:S01]  /*8200*/  F2FP.SATFINITE.E4M3.F32.PACK_AB_MERGE_C R34, R42, R41, RZ ;  /* 0x000000292a22723e */ /* 0x000fe200048070ff */
[C---:B------:R-:W-:Y:S01]  /*8210*/  FFMA R59, R81.reuse, R82, R59 ;  /* 0x00000052513b7223 */ /* 0x040fe2000000003b */
[----:B------:R-:W-:Y:S01]  /*8220*/  F2FP.SATFINITE.E4M3.F32.PACK_AB_MERGE_C R35, R46, R45, RZ ;  /* 0x0000002d2e23723e */ /* 0x000fe200048070ff */
        /* <DEDUP_REMOVED lines=25> */
[----:B------:R-:W-:Y:S02]  /*83c0*/  UIADD3 UR8, UP0, UPT, UR52, 0x680, URZ ;  /* 0x0000068034087890 */ /* 0x000fe4000ff1e0ff */
[----:B------:R-:W-:Y:S02]  /*83d0*/  UIADD3 UR5, UPT, UPT, UR41, 0x40, URZ ;  /* 0x0000004029057890 */ /* 0x000fe4000fffe0ff */
[----:B------:R-:W-:Y:S02]  /*83e0*/  UIADD3 UR4, UPT, UPT, UR49, 0xa200, URZ ;  /* 0x0000a20031047890 */ /* 0x000fe4000fffe0ff */
[----:B------:R-:W-:Y:S01]  /*83f0*/  UIADD3.X UR9, UPT, UPT, URZ, UR53, URZ, UP0, !UPT ;  /* 0x00000035ff097290 */ /* 0x000fe200087fe4ff */
[----:B------:R-:W-:Y:S01]  /*8400*/  UMOV UR6, UR42 ;  /* 0x0000002a00067c82 */ /* 0x000fe20008000000 */
[----:B------:R-:W-:Y:S07]  /*8410*/  UMOV UR7, UR36 ;  /* 0x0000002400077c82 */ /* 0x000fee0008000000 */
[----:B------:R2:W-:Y:S01]  /*8420*/  UTMASTG.3D [UR4], [UR8] ;  /* 0x00000004080073b5 */ /* 0x0005e20008010000 */
[----:B------:R0:W-:Y:S01]  /*8430*/  UTMACMDFLUSH ;  /* 0x00000000000079b7 */ /* 0x0001e20000000000 */
[----:B--2---:R-:W-:Y:S04]  /*8440*/  DEPBAR.LE SB0, 0x1 ;  /* 0x000080400000791a */ /* 0x004fe80000000000 */
.L_x_110:
[----:B------:R-:W-:Y:S05]  /*8450*/  BSYNC.RECONVERGENT B0 ;  /* 0x0000000000007941 */ /* 0x000fea0003800200 */
.L_x_109:
        /* <DEDUP_REMOVED lines=16> */
.L_x_114:
[----:B------:R-:W-:Y:S05]  /*8560*/  BSYNC B0 ;  /* 0x0000000000007941 */ /* 0x000fea0003800000 */
.L_x_113:
        /* <DEDUP_REMOVED lines=20> */
.L_x_112:
[----:B------:R-:W-:Y:S05]  /*86b0*/  BSYNC B1 ;  /* 0x0000000000017941 */ /* 0x000fea0003800000 */
.L_x_111:
[----:B--2---:R-:W-:Y:S01]  /*86c0*/  VIADD R0, R80, 0x80 ;  /* 0x0000008050007836 */ /* 0x004fe20000000000 */
        /* <DEDUP_REMOVED lines=10> */
[----:B------:R-:W5:Y:S01]  /*8770*/  LDCU.64 UR6, c[0x4][0x80] ;  /* 0x01001000ff0677ac */ /* 0x000f620008000a00 */
[----:B------:R-:W1:Y:S01]  /*8780*/  LDC.64 R2, c[0x4][R3] ;  /* 0x0100000003027b82 */ /* 0x000e620000000a00 */
[----:B------:R-:W3:Y:S01]  /*8790*/  LDCU.64 UR4, c[0x4][0x18] ;  /* 0x01000300ff0477ac */ /* 0x000ee20008000a00 */
[----:B--2---:R-:W-:Y:S01]  /*87a0*/  MOV R5, UR9 ;  /* 0x0000000900057c02 */ /* 0x004fe20008000f00 */
[----:B------:R-:W-:Y:S01]  /*87b0*/  IMAD.U32 R4, RZ, RZ, UR8 ;  /* 0x00000008ff047e24 */ /* 0x000fe2000f8e00ff */
[----:B-----5:R-:W-:Y:S01]  /*87c0*/  MOV R7, UR7 ;  /* 0x0000000700077c02 */ /* 0x020fe20008000f00 */
[----:B------:R-:W-:Y:S01]  /*87d0*/  IMAD.U32 R6, RZ, RZ, UR6 ;  /* 0x00000006ff067e24 */ /* 0x000fe2000f8e00ff */
[----:B---3--:R-:W-:Y:S01]  /*87e0*/  MOV R11, UR5 ;  /* 0x00000005000b7c02 */ /* 0x008fe20008000f00 */
[----:B------:R-:W-:Y:S02]  /*87f0*/  IMAD.U32 R10, RZ, RZ, UR4 ;  /* 0x00000004ff0a7e24 */ /* 0x000fe4000f8e00ff */
[----:B------:R-:W-:Y:S07]  /*8800*/  LEPC R20, `(.L_x_117) ;  /* 0x000000001014794e */ /* 0x000fee0000000000 */
[----:B-1--4-:R-:W-:Y:S05]  /*8810*/  CALL.ABS.NOINC R2 ;  /* 0x0000000002007343 */ /* 0x012fea0003c00000 */
.L_x_117:
[----:B------:R-:W-:Y:S05]  /*8820*/  BSYNC.RECONVERGENT B6 ;  /* 0x0000000000067941 */ /* 0x000fea0003800200 */
.L_x_116:
[----:B---3--:R-:W-:Y:S01]  /*8830*/  F2FP.F16.E4M3.UNPACK_B R4, R149 ;  /* 0x00000095ff04723e */ /* 0x008fe200020006ff */
        /* <DEDUP_REMOVED lines=13> */
[----:B----4-:R-:W-:Y:S01]  /*8910*/  F2FP.F16.E4M3.UNPACK_B R125, R159.H1 ;  /* 0x0000009fff7d723e */ /* 0x010fe200030006ff */
        /* <DEDUP_REMOVED lines=262> */
[----:B------:R-:W-:Y:S02]  /*9980*/  UIADD3 UR8, UP0, UPT, UR52, 0x680, URZ ;  /* 0x0000068034087890 */ /* 0x000fe4000ff1e0ff */
[----:B------:R-:W-:Y:S02]  /*9990*/  UIADD3 UR5, UPT, UPT, UR41, 0x80, URZ ;  /* 0x0000008029057890 */ /* 0x000fe4000fffe0ff */
[----:B------:R-:W-:Y:S01]  /*99a0*/  MOV R188, UR10 ;  /* 0x0000000a00bc7c02 */ /* 0x000fe20008000f00 */
[----:B------:R-:W-:Y:S01]  /*99b0*/  UIADD3.X UR9, UPT, UPT, URZ, UR53, URZ, UP0, !UPT ;  /* 0x00000035ff097290 */ /* 0x000fe200087fe4ff */
[----:B------:R-:W-:Y:S02]  /*99c0*/  UMOV UR6, UR42 ;  /* 0x0000002a00067c82 */ /* 0x000fe40008000000 */
[----:B------:R-:W-:Y:S01]  /*99d0*/  R2UR UR4, R188 ;  /* 0x00000000bc0472ca */ /* 0x000fe200000e0000 */
[----:B------:R-:W-:Y:S11]  /*99e0*/  UMOV UR7, UR36 ;  /* 0x0000002400077c82 */ /* 0x000ff60008000000 */
[----:B------:R-:W-:Y:S01]  /*99f0*/  @!UPT UIADD3 URZ, UPT, UPT, URZ, URZ, URZ ;  /* 0x000000fffffff290 */ /* 0x000fe2000fffe0ff */
[----:B------:R2:W-:Y:S01]  /*9a00*/  UTMASTG.3D [UR4], [UR8] ;  /* 0x00000004080073b5 */ /* 0x0005e20008010000 */
[----:B------:R0:W-:Y:S01]  /*9a10*/  UTMACMDFLUSH ;  /* 0x00000000000079b7 */ /* 0x0001e20000000000 */
[----:B--2---:R-:W-:Y:S04]  /*9a20*/  DEPBAR.LE SB0, 0x1 ;  /* 0x000080400000791a */ /* 0x004fe80000000000 */
.L_x_119:
[----:B------:R-:W-:Y:S05]  /*9a30*/  BSYNC.RECONVERGENT B0 ;  /* 0x0000000000007941 */ /* 0x000fea0003800200 */
.L_x_118:
        /* <DEDUP_REMOVED lines=16> */
.L_x_123:
[----:B------:R-:W-:Y:S05]  /*9b40*/  BSYNC B0 ;  /* 0x0000000000007941 */ /* 0x000fea0003800000 */
.L_x_122:
        /* <DEDUP_REMOVED lines=20> */
.L_x_121:
[----:B------:R-:W-:Y:S05]  /*9c90*/  BSYNC B1 ;  /* 0x0000000000017941 */ /* 0x000fea0003800000 */
.L_x_120:
[----:B--2---:R-:W-:Y:S05]  /*9ca0*/  VIADD R0, R80, 0xc0 ;  /* 0x000000c050007836 */ /* 0x004fea0000000000 */
        /* <DEDUP_REMOVED lines=20> */
.L_x_125:
[----:B------:R-:W-:Y:S01]  /*9df0*/  ISETP.NE.AND P0, PT, R189, RZ, PT ;  /* 0x000000ffbd00720c */ /* 0x000fe20003f05270 */
[----:B------:R-:W-:Y:S05]  /*9e00*/  WARPSYNC.ALL ;  /* 0x0000000000007948 */ /* 0x000fea0003800000 */
[----:B------:R-:W-:Y:S01]  /*9e10*/  R2UR UR4, R80 ;  /* 0x00000000500472ca */ /* 0x000fe200000e0000 */
[----:B------:R-:W-:Y:S01]  /*9e20*/  BSSY.RECONVERGENT B0, `(.L_x_126) ;  /* 0x000011d000007945 */ /* 0x000fe20003800200 */
[----:B---3--:R-:W-:Y:S02]  /*9e30*/  F2FP.F16.E4M3.UNPACK_B R11, R149 ;  /* 0x00000095ff0b723e */ /* 0x008fe400020006ff */
[----:B------:R-:W-:Y:S02]  /*9e40*/  F2FP.F16.E4M3.UNPACK_B R10, R150 ;  /* 0x00000096ff0a723e */ /* 0x000fe400020006ff */
[----:B------:R-:W-:Y:S01]  /*9e50*/  F2FP.F16.E4M3.UNPACK_B R9, R151 ;  /* 0x00000097ff09723e */ /* 0x000fe200020006ff */
[--C-:B------:R-:W-:Y:S01]  /*9e60*/  HADD2.F32 R83, -RZ, R11.reuse.H0_H0 ;  /* 0x2000000bff537230 */ /* 0x100fe20000004100 */
[----:B----4-:R-:W-:Y:S01]  /*9e70*/  F2FP.F16.E4M3.UNPACK_B R8, R152 ;  /* 0x00000098ff08723e */ /* 0x010fe200020006ff */
[----:B------:R-:W-:Y:S01]  /*9e80*/  HADD2.F32 R84, -RZ, R11.H1_H1 ;  /* 0x3000000bff547230 */ /* 0x000fe20000004100 */
[----:B------:R-:W-:Y:S01]  /*9e90*/  F2FP.F16.E4M3.UNPACK_B R7, R153 ;  /* 0x00000099ff07723e */ /* 0x000fe200020006ff */
[--C-:B------:R-:W-:Y:S01]  /*9ea0*/  HADD2.F32 R87, -RZ, R10.reuse.H0_H0 ;  /* 0x2000000aff577230 */ /* 0x100fe20000004100 */
[----:B------:R-:W-:Y:S01]  /*9eb0*/  F2FP.F16.E4M3.UNPACK_B R6, R154 ;  /* 0x0000009aff06723e */ /* 0x000fe200020006ff */
[----:B------:R-:W-:Y:S01]  /*9ec0*/  HADD2.F32 R88, -RZ, R10.H1_H1 ;  /* 0x3000000aff587230 */ /* 0x000fe20000004100 */
[----:B------:R-:W-:Y:S01]  /*9ed0*/  F2FP.F16.E4M3.UNPACK_B R5, R155 ;  /* 0x0000009bff05723e */ /* 0x000fe200020006ff */
[--C-:B------:R-:W-:Y:S01]  /*9ee0*/  HADD2.F32 R91, -RZ, R9.reuse.H0_H0 ;  /* 0x20000009ff5b7230 */ /* 0x100fe20000004100 */
[----:B-1----:R-:W-:Y:S01]  /*9ef0*/  F2FP.F16.E4M3.UNPACK_B R4, R156 ;  /* 0x0000009cff04723e */ /* 0x002fe200020006ff */
[----:B------:R-:W-:Y:S01]  /*9f00*/  HADD2.F32 R92, -RZ, R9.H1_H1 ;  /* 0x30000009ff5c7230 */ /* 0x000fe20000004100 */
[-C--:B------:R-:W-:Y:S01]  /*9f10*/  F2FP.F16.E4M3.UNPACK_B R2, R148.reuse ;  /* 0x00000094ff02723e */ /* 0x080fe200020006ff */
[--C-:B------:R-:W-:Y:S01]  /*9f20*/  HADD2.F32 R95, -RZ, R8.reuse.H0_H0 ;  /* 0x20000008ff5f7230 */ /* 0x100fe20000004100 */
[----:B------:R-:W-:Y:S01]  /*9f30*/  F2FP.F16.E4M3.UNPACK_B R148, R148.H1 ;  /* 0x00000094ff94723e */ /* 0x000fe200030006ff */
[----:B------:R-:W-:Y:S01]  /*9f40*/  HADD2.F32 R97, -RZ, R8.H1_H1 ;  /* 0x30000008ff617230 */ /* 0x000fe20000004100 */
[----:B------:R-:W-:Y:S01]  /*9f50*/  F2FP.F16.E4M3.UNPACK_B R149, R149.H1 ;  /* 0x00000095ff95723e */ /* 0x000fe200030006ff */
[--C-:B------:R-:W-:Y:S01]  /*9f60*/  HADD2.F32 R98, -RZ, R7.reuse.H0_H0 ;  /* 0x20000007ff627230 */ /* 0x100fe20000004100 */
[----:B------:R-:W-:Y:S01]  /*9f70*/  F2FP.F16.E4M3.UNPACK_B R150, R150.H1 ;  /* 0x00000096ff96723e */ /* 0x000fe200030006ff */
[----:B------:R-:W-:Y:S01]  /*9f80*/  HADD2.F32 R101, -RZ, R7.H1_H1 ;  /* 0x30000007ff657230 */ /* 0x000fe20000004100 */
[----:B------:R-:W-:Y:S01]  /*9f90*/  F2FP.F16.E4M3.UNPACK_B R151, R151.H1 ;  /* 0x00000097ff97723e */ /* 0x000fe200030006ff */
[--C-:B------:R-:W-:Y:S01]  /*9fa0*/  HADD2.F32 R102, -RZ, R6.reuse.H0_H0 ;  /* 0x20000006ff667230 */ /* 0x100fe20000004100 */
[----:B------:R-:W-:Y:S01]  /*9fb0*/  F2FP.F16.E4M3.UNPACK_B R138, R163 ;  /* 0x000000a3ff8a723e */ /* 0x000fe200020006ff */
[----:B------:R-:W-:Y:S01]  /*9fc0*/  HADD2.F32 R105, -RZ, R6.H1_H1 ;  /* 0x30000006ff697230 */ /* 0x000fe20000004100 */
[----:B------:R-:W-:Y:S01]  /*9fd0*/  R2UR UR5, R193 ;  /* 0x00000000c10572ca */ /* 0x000fe200000e0000 */
[--C-:B------:R-:W-:Y:S01]  /*9fe0*/  HADD2.F32 R106, -RZ, R5.reuse.H0_H0 ;  /* 0x20000005ff6a7230 */ /* 0x100fe20000004100 */
[----:B------:R-:W-:Y:S01]  /*9ff0*/  F2FP.F16.E4M3.UNPACK_B R116, R157 ;  /* 0x0000009dff74723e */ /* 0x000fe200020006ff */
[----:B------:R-:W-:Y:S01]  /*a000*/  HADD2.F32 R109, -RZ, R5.H1_H1 ;  /* 0x30000005ff6d7230 */ /* 0x000fe20000004100 */
[----:B------:R-:W-:Y:S01]  /*a010*/  F2FP.F16.E4M3.UNPACK_B R120, R158 ;  /* 0x0000009eff78723e */ /* 0x000fe200020006ff */
[--C-:B------:R-:W-:Y:S01]  /*a020*/  HADD2.F32 R110, -RZ, R4.reuse.H0_H0 ;  /* 0x20000004ff6e7230 */ /* 0x100fe20000004100 */
[----:B------:R-:W-:Y:S01]  /*a030*/  F2FP.F16.E4M3.UNPACK_B R124, R159 ;  /* 0x0000009fff7c723e */ /* 0x000fe200020006ff */
[----:B------:R-:W-:Y:S01]  /*a040*/  HADD2.F32 R113, -RZ, R4.H1_H1 ;  /* 0x30000004ff717230 */ /* 0x000fe20000004100 */
[----:B------:R-:W-:Y:S01]  /*a050*/  F2FP.F16.E4M3.UNPACK_B R128, R160 ;  /* 0x000000a0ff80723e */ /* 0x000fe200020006ff */
[----:B------:R-:W1:Y:S01]  /*a060*/  LDTM.x64 R4, tmem[UR4+0xc0] ;  /* 0x0000c004000479ee */ /* 0x000e620008340000 */
[--C-:B------:R-:W-:Y:S01]  /*a070*/  HADD2.F32 R0, -RZ, R2.reuse.H0_H0 ;  /* 0x20000002ff007230 */ /* 0x100fe20000004100 */
[----:B------:R-:W-:Y:S01]  /*a080*/  NOP ;  /* 0x0000000000007918 */ /* 0x000fe20000000000 */
[----:B------:R-:W-:Y:S01]  /*a090*/  HADD2.F32 R2, -RZ, R2.H1_H1 ;  /* 0x30000002ff027230 */ /* 0x000fe20000004100 */
[----:B------:R-:W-:Y:S01]  /*a0a0*/  UIADD3 UR5, UPT, UPT, UR5, 0xf0, URZ ;  /* 0x000000f005057890 */ /* 0x000fe2000fffe0ff */
[--C-:B------:R-:W-:Y:S01]  /*a0b0*/  HADD2.F32 R86, -RZ, R149.reuse.H1_H1 ;  /* 0x30000095ff567230 */ /* 0x100fe20000004100 */
[----:B------:R-:W-:Y:S01]  /*a0c0*/  F2FP.F16.E4M3.UNPACK_B R132, R161 ;  /* 0x000000a1ff84723e */ /* 0x000fe200020006ff */
[--C-:B------:R-:W-:Y:S01]  /*a0d0*/  HADD2.F32 R114, -RZ, R116.reuse.H0_H0 ;  /* 0x20000074ff727230 */ /* 0x100fe20000004100 */
[----:B------:R-:W-:Y:S01]  /*a0e0*/  UPRMT UR5, UR37, 0x654, UR5 ;  /* 0x0000065425057896 */ /* 0x000fe20008000005 */
[----:B------:R-:W-:Y:S01]  /*a0f0*/  HADD2.F32 R117, -RZ, R116.H1_H1 ;  /* 0x30000074ff757230 */ /* 0x000fe20000004100 */
[----:B------:R-:W-:Y:S01]  /*a100*/  F2FP.F16.E4M3.UNPACK_B R136, R162 ;  /* 0x000000a2ff88723e */ /* 0x000fe200020006ff */
[--C-:B------:R-:W-:Y:S01]  /*a110*/  HADD2.F32 R118, -RZ, R120.reuse.H0_H0 ;  /* 0x20000078ff767230 */ /* 0x100fe20000004100 */
[----:B------:R-:W-:Y:S01]  /*a120*/  F2FP.F16.E4M3.UNPACK_B R152, R152.H1 ;  /* 0x00000098ff98723e */ /* 0x000fe200030006ff */
[----:B------:R-:W-:Y:S01]  /*a130*/  HADD2.F32 R121, -RZ, R120.H1_H1 ;  /* 0x30000078ff797230 */ /* 0x000fe20000004100 */
[----:B------:R-:W-:Y:S01]  /*a140*/  F2FP.F16.E4M3.UNPACK_B R153, R153.H1 ;  /* 0x00000099ff99723e */ /* 0x000fe200030006ff */
[--C-:B------:R-:W-:Y:S01]  /*a150*/  HADD2.F32 R122, -RZ, R124.reuse.H0_H0 ;  /* 0x2000007cff7a7230 */ /* 0x100fe20000004100 */
[----:B------:R-:W-:Y:S01]  /*a160*/  F2FP.F16.E4M3.UNPACK_B R154, R154.H1 ;  /* 0x0000009aff9a723e */ /* 0x000fe200030006ff */
[----:B-1----:R-:W-:Y:S01]  /*a170*/  SYNCS.ARRIVE.TRANS64.RED.A1T0 RZ, [UR5], RZ ;  /* 0x000000ffffff79a7 */ /* 0x002fe20008100405 */
[----:B------:R-:W-:Y:S01]  /*a180*/  HADD2.F32 R125, -RZ, R124.H1_H1 ;  /* 0x3000007cff7d7230 */ /* 0x000fe20000004100 */
[----:B------:R-:W-:Y:S01]  /*a190*/  F2FP.F16.E4M3.UNPACK_B R155, R155.H1 ;  /* 0x0000009bff9b723e */ /* 0x000fe200030006ff */
[--C-:B------:R-:W-:Y:S01]  /*a1a0*/  HADD2.F32 R126, -RZ, R128.reuse.H0_H0 ;  /* 0x20000080ff7e7230 */ /* 0x100fe20000004100 */
[----:B------:R-:W-:Y:S01]  /*a1b0*/  F2FP.F16.E4M3.UNPACK_B R156, R156.H1 ;  /* 0x0000009cff9c723e */ /* 0x000fe200030006ff */
[----:B------:R-:W-:Y:S01]  /*a1c0*/  HADD2.F32 R129, -RZ, R128.H1_H1 ;  /* 0x30000080ff817230 */ /* 0x000fe20000004100 */
[----:B------:R-:W-:Y:S01]  /*a1d0*/  F2FP.F16.E4M3.UNPACK_B R157, R157.H1 ;  /* 0x0000009dff9d723e */ /* 0x000fe200030006ff */
[C---:B------:R-:W-:Y:S01]  /*a1e0*/  FMUL R4, R78.reuse, R4 ;  /* 0x000000044e047220 */ /* 0x040fe20000400000 */
[C---:B------:R-:W-:Y:S01]  /*a1f0*/  FMUL R5, R78.reuse, R5 ;  /* 0x000000054e057220 */ /* 0x040fe20000400000 */
[----:B------:R-:W-:Y:S02]  /*a200*/  HADD2.F32 R3, -RZ, R148.H0_H0 ;  /* 0x20000094ff037230 */ /* 0x000fe40000004100 */
        /* <DEDUP_REMOVED lines=11> */
[----:B------:R-:W-:Y:S02]  /*a2c0*/  HADD2.F32 R130, -RZ, R132.H0_H0 ;  /* 0x20000084ff827230 */ /* 0x000fe40000004100 */
[C---:B------:R-:W-:Y:S01]  /*a2d0*/  FMUL R6, R78.reuse, R6 ;  /* 0x000000064e067220 */ /* 0x040fe20000400000 */
[----:B------:R-:W-:Y:S02]  /*a2e0*/  HADD2.F32 R82, -RZ, R148.H1_H1 ;  /* 0x30000094ff527230 */ /* 0x000fe40000004100 */
[C---:B------:R-:W-:Y:S01]  /*a2f0*/  FMUL R7, R78.reuse, R7 ;  /* 0x000000074e077220 */ /* 0x040fe20000400000 */
[----:B------:R-:W-:Y:S02]  /*a300*/  HADD2.F32 R85, -RZ, R149.H0_H0 ;  /* 0x20000095ff557230 */ /* 0x000fe40000004100 */
[C---:B------:R-:W-:Y:S01]  /*a310*/  FFMA R6, R81.reuse, R3, R6 ;  /* 0x0000000351067223 */ /* 0x040fe20000000006 */
[----:B------:R-:W-:Y:S02]  /*a320*/  HADD2.F32 R133, -RZ, R132.H1_H1 ;  /* 0x30000084ff857230 */ /* 0x000fe40000004100 */
[C---:B------:R-:W-:Y:S01]  /*a330*/  FFMA R7, R81.reuse, R82, R7 ;  /* 0x0000005251077223 */ /* 0x040fe20000000007 */
[C---:B------:R-:W-:Y:S01]  /*a340*/  FFMA R8, R81.reuse, R83, R8 ;  /* 0x0000005351087223 */ /* 0x040fe20000000008 */
[C---:B------:R-:W-:Y:S01]  /*a350*/  FFMA R9, R81.reuse, R84, R9 ;  /* 0x0000005451097223 */ /* 0x040fe20000000009 */
[--C-:B------:R-:W-:Y:S02]  /*a360*/  HADD2.F32 R82, -RZ, R138.reuse.H0_H0 ;  /* 0x2000008aff527230 */ /* 0x100fe40000004100 */
[C---:B------:R-:W-:Y:S01]  /*a370*/  FMUL R10, R78.reuse, R10 ;  /* 0x0000000a4e0a7220 */ /* 0x040fe20000400000 */
[----:B------:R-:W-:Y:S02]  /*a380*/  HADD2.F32 R83, -RZ, R138.H1_H1 ;  /* 0x3000008aff537230 */ /* 0x000fe40000004100 */
[C---:B------:R-:W-:Y:S01]  /*a390*/  FMUL R11, R78.reuse, R11 ;  /* 0x0000000b4e0b7220 */ /* 0x040fe20000400000 */
[----:B------:R-:W-:Y:S02]  /*a3a0*/  HADD2.F32 R89, -RZ, R150.H0_H0 ;  /* 0x20000096ff597230 */ /* 0x000fe40000004100 */
[C---:B------:R-:W-:Y:S01]  /*a3b0*/  FFMA R10, R81.reuse, R85, R10 ;  /* 0x00000055510a7223 */ /* 0x040fe2000000000a */
[--C-:B------:R-:W-:Y:S02]  /*a3c0*/  HADD2.F32 R134, -RZ, R136.reuse.H0_H0 ;  /* 0x20000088ff867230 */ /* 0x100fe40000004100 */
[C---:B------:R-:W-:Y:S01]  /*a3d0*/  FFMA R11, R81.reuse, R86, R11 ;  /* 0x00000056510b7223 */ /* 0x040fe2000000000b */
[C---:B------:R-:W-:Y:S01]  /*a3e0*/  FFMA R12, R81.reuse, R87, R12 ;  /* 0x00000057510c7223 */ /* 0x040fe2000000000c */
[----:B------:R-:W-:Y:S01]  /*a3f0*/  FFMA R13, R81, R88, R13 ;  /* 0x00000058510d7223 */ /* 0x000fe2000000000d */
[----:B------:R-:W-:Y:S01]  /*a400*/  F2FP.SATFINITE.E4M3.F32.PACK_AB_MERGE_C R86, R7, R6, RZ ;  /* 0x000000060756723e */ /* 0x000fe200048070ff */
[C---:B------:R-:W-:Y:S01]  /*a410*/  FMUL R7, R78.reuse, R24 ;  /* 0x000000184e077220 */ /* 0x040fe20000400000 */
[----:B------:R-:W-:Y:S01]  /*a420*/  F2FP.SATFINITE.E4M3.F32.PACK_AB_MERGE_C R138, R11, R10, RZ ;  /* 0x0000000a0b8a723e */ /* 0x000fe200048070ff */
[C---:B------:R-:W-:Y:S01]  /*a430*/  FMUL R10, R78.reuse, R25 ;  /* 0x000000194e0a7220 */ /* 0x040fe20000400000 */
[C---:B------:R-:W-:Y:S01]  /*a440*/  FMUL R25, R78.reuse, R32 ;  /* 0x000000204e197220 */ /* 0x040fe20000400000 */
[----:B------:R-:W-:Y:S02]  /*a450*/  HADD2.F32 R137, -RZ, R136.H1_H1 ;  /* 0x30000088ff897230 */ /* 0x000fe40000004100 */
[C---:B------:R-:W-:Y:S01]  /*a460*/  FMUL R14, R78.reuse, R14 ;  /* 0x0000000e4e0e7220 */ /* 0x040fe20000400000 */
[----:B------:R-:W-:Y:S02]  /*a470*/  HADD2.F32 R90, -RZ, R150.H1_H1 ;  /* 0x30000096ff5a7230 */ /* 0x000fe40000004100 */
[C---:B------:R-:W-:Y:S01]  /*a480*/  FMUL R15, R78.reuse, R15 ;  /* 0x0000000f4e0f7220 */ /* 0x040fe20000400000 */
[--C-:B------:R-:W-:Y:S02]  /*a490*/  HADD2.F32 R93, -RZ, R151.reuse.H0_H0 ;  /* 0x20000097ff5d7230 */ /* 0x100fe40000004100 */
[C---:B------:R-:W-:Y:S01]  /*a4a0*/  FFMA R14, R81.reuse, R89, R14 ;  /* 0x00000059510e7223 */ /* 0x040fe2000000000e */
[----:B------:R-:W-:Y:S02]  /*a4b0*/  HADD2.F32 R94, -RZ, R151.H1_H1 ;  /* 0x30000097ff5e7230 */ /* 0x000fe40000004100 */
[C---:B------:R-:W-:Y:S01]  /*a4c0*/  FFMA R15, R81.reuse, R90, R15 ;  /* 0x0000005a510f7223 */ /* 0x040fe2000000000f */
[C---:B------:R-:W-:Y:S01]  /*a4d0*/  FFMA R16, R81.reuse, R91, R16 ;  /* 0x0000005b51107223 */ /* 0x040fe20000000010 */
[----:B------:R-:W-:Y:S01]  /*a4e0*/  FFMA R17, R81, R92, R17 ;  /* 0x0000005c51117223 */ /* 0x000fe20000000011 */
[C---:B------:R-:W-:Y:S01]  /*a4f0*/  FMUL R18, R78.reuse, R18 ;  /* 0x000000124e127220 */ /* 0x040fe20000400000 */
[C---:B------:R-:W-:Y:S01]  /*a500*/  FMUL R19, R78.reuse, R19 ;  /* 0x000000134e137220 */ /* 0x040fe20000400000 */
[--C-:B------:R-:W-:Y:S01]  /*a510*/  HADD2.F32 R96, -RZ, R152.reuse.H0_H0 ;  /* 0x20000098ff607230 */ /* 0x100fe20000004100 */
[----:B------:R-:W-:Y:S01]  /*a520*/  F2FP.SATFINITE.E4M3.F32.PACK_AB_MERGE_C R14, R15, R14, RZ ;  /* 0x0000000e0f0e723e */ /* 0x000fe200048070ff */
[C---:B------:R-:W-:Y:S01]  /*a530*/  FFMA R18, R81.reuse, R93, R18 ;  /* 0x0000005d51127223 */ /* 0x040fe20000000012 */
[C---:B------:R-:W-:Y:S01]  /*a540*/  FFMA R19, R81.reuse, R94, R19 ;  /* 0x0000005e51137223 */ /* 0x040fe20000000013 */
[C---:B------:R-:W-:Y:S01]  /*a550*/  FFMA R0, R81.reuse, R95, R0 ;  /* 0x0000005f51007223 */ /* 0x040fe20000000000 */
[----:B------:R-:W-:Y:S01]  /*a560*/  FFMA R2, R81, R97, R2 ;  /* 0x0000006151027223 */ /* 0x000fe20000000002 */
[----:B------:R-:W-:Y:S02]  /*a570*/  HADD2.F32 R99, -RZ, R152.H1_H1 ;  /* 0x30000098ff637230 */ /* 0x000fe40000004100 */
[C---:B------:R-:W-:Y:S01]  /*a580*/  FMUL R3, R78.reuse, R22 ;  /* 0x000000164e037220 */ /* 0x040fe20000400000 */
[----:B------:R-:W-:Y:S01]  /*a590*/  F2FP.SATFINITE.E4M3.F32.PACK_AB_MERGE_C R18, R19, R18, RZ ;  /* 0x000000121312723e */ /* 0x000fe200048070ff */
[C---:B------:R-:W-:Y:S01]  /*a5a0*/  FMUL R22, R78.reuse, R29 ;  /* 0x0000001d4e167220 */ /* 0x040fe20000400000 */
[C---:B------:R-:W-:Y:S01]  /*a5b0*/  FMUL R29, R78.reuse, R36 ;  /* 0x000000244e1d7220 */ /* 0x040fe20000400000 */
[C---:B------:R-:W-:Y:S01]  /*a5c0*/  FFMA R3, R81.reuse, R96, R3 ;  /* 0x0000006051037223 */ /* 0x040fe20000000003 */
[C---:B------:R-:W-:Y:S01]  /*a5d0*/  FMUL R6, R78.reuse, R23 ;  /* 0x000000174e067220 */ /* 0x040fe20000400000 */
[--C-:B------:R-:W-:Y:S02]  /*a5e0*/  HADD2.F32 R100, -RZ, R153.reuse.H0_H0 ;  /* 0x20000099ff647230 */ /* 0x100fe40000004100 */
[C---:B------:R-:W-:Y:S01]  /*a5f0*/  FMUL R11, R78.reuse, R26 ;  /* 0x0000001a4e0b7220 */ /* 0x040fe20000400000 */
[----:B------:R-:W-:Y:S02]  /*a600*/  HADD2.F32 R103, -RZ, R153.H1_H1 ;  /* 0x30000099ff677230 */ /* 0x000fe40000004100 */
[C---:B------:R-:W-:Y:S01]  /*a610*/  FFMA R6, R81.reuse, R99, R6 ;  /* 0x0000006351067223 */ /* 0x040fe20000000006 */
[C---:B------:R-:W-:Y:S01]  /*a620*/  FFMA R7, R81.reuse, R98, R7 ;  /* 0x0000006251077223 */ /* 0x040fe20000000007 */
[C---:B------:R-:W-:Y:S01]  /*a630*/  FFMA R10, R81.reuse, R101, R10 ;  /* 0x00000065510a7223 */ /* 0x040fe2000000000a */
[C---:B------:R-:W-:Y:S01]  /*a640*/  FFMA R11, R81.reuse, R100, R11 ;  /* 0x00000064510b7223 */ /* 0x040fe2000000000b */
[----:B------:R-:W-:Y:S01]  /*a650*/  FMUL R26, R78, R33 ;  /* 0x000000214e1a7220 */ /* 0x000fe20000400000 */
[----:B------:R-:W-:Y:S01]  /*a660*/  F2FP.SATFINITE.E4M3.F32.PACK_AB_MERGE_C R3, R6, R3, RZ ;  /* 0x000000030603723e */ /* 0x000fe200048070ff */
[C---:B------:R-:W-:Y:S01]  /*a670*/  FMUL R33, R78.reuse, R40 ;  /* 0x000000284e217220 */ /* 0x040fe20000400000 */
        /* <DEDUP_REMOVED lines=8> */
[C---:B------:R-:W-:Y:S01]  /*a700*/  FMUL R30, R78.reuse, R37 ;  /* 0x000000254e1e7220 */ /* 0x040fe20000400000 */
[C---:B------:R-:W-:Y:S01]  /*a710*/  FMUL R37, R78.reuse, R44 ;  /* 0x0000002c4e257220 */ /* 0x040fe20000400000 */
[C---:B------:R-:W-:Y:S01]  /*a720*/  FMUL R24, R78.reuse, R31 ;  /* 0x0000001f4e187220 */ /* 0x040fe20000400000 */
[----:B------:R-:W-:Y:S01]  /*a730*/  F2FP.F16.E4M3.UNPACK_B R158, R158.H1 ;  /* 0x0000009eff9e723e */ /* 0x000fe200030006ff */
[--C-:B------:R-:W-:Y:S02]  /*a740*/  HADD2.F32 R108, -RZ, R155.reuse.H0_H0 ;  /* 0x2000009bff6c7230 */ /* 0x100fe40000004100 */
[----:B------:R-:W-:Y:S01]  /*a750*/  FMUL R27, R78, R34 ;  /* 0x000000224e1b7220 */ /* 0x000fe20000400000 */
[----:B------:R-:W-:Y:S02]  /*a760*/  HADD2.F32 R111, -RZ, R155.H1_H1 ;  /* 0x3000009bff6f7230 */ /* 0x000fe40000004100 */
[C---:B------:R-:W-:Y:S01]  /*a770*/  FFMA R24, R81.reuse, R107, R24 ;  /* 0x0000006b51187223 */ /* 0x040fe20000000018 */
[----:B------:R-:W-:Y:S01]  /*a780*/  F2FP.F16.E4M3.UNPACK_B R159, R159.H1 ;  /* 0x0000009fff9f723e */ /* 0x000fe200030006ff */
[C---:B------:R-:W-:Y:S01]  /*a790*/  FFMA R25, R81.reuse, R106, R25 ;  /* 0x0000006a51197223 */ /* 0x040fe20000000019 */
[C---:B------:R-:W-:Y:S01]  /*a7a0*/  FFMA R26, R81.reuse, R109, R26 ;  /* 0x0000006d511a7223 */ /* 0x040fe2000000001a */
[----:B------:R-:W-:Y:S01]  /*a7b0*/  F2FP.F16.E4M3.UNPACK_B R160, R160.H1 ;  /* 0x000000a0ffa0723e */ /* 0x000fe200030006ff */
[C---:B------:R-:W-:Y:S01]  /*a7c0*/  FFMA R27, R81.reuse, R108, R27 ;  /* 0x0000006c511b7223 */ /* 0x040fe2000000001b */
[----:B------:R-:W-:Y:S01]  /*a7d0*/  F2FP.SATFINITE.E4M3.F32.PACK_AB_MERGE_C R6, R24, R23, RZ ;  /* 0x000000171806723e */ /* 0x000fe200048070ff */
[C---:B------:R-:W-:Y:S01]  /*a7e0*/  FMUL R34, R78.reuse, R41 ;  /* 0x000000294e227220 */ /* 0x040fe20000400000 */
[C---:B------:R-:W-:Y:S01]  /*a7f0*/  FMUL R41, R78.reuse, R48 ;  /* 0x000000304e297220 */ /* 0x040fe20000400000 */
[----:B------:R-:W-:Y:S01]  /*a800*/  FMUL R28, R78, R35 ;  /* 0x000000234e1c7220 */ /* 0x000fe20000400000 */
[----:B------:R-:W-:Y:S01]  /*a810*/  F2FP.F16.E4M3.UNPACK_B R161, R161.H1 ;  /* 0x000000a1ffa1723e */ /* 0x000fe200030006ff */
[--C-:B------:R-:W-:Y:S01]  /*a820*/  HADD2.F32 R112, -RZ, R156.reuse.H0_H0 ;  /* 0x2000009cff707230 */ /* 0x100fe20000004100 */
[----:B------:R-:W-:Y:S01]  /*a830*/  F2FP.SATFINITE.E4M3.F32.PACK_AB_MERGE_C R6, R22, R21, R6 ;  /* 0x000000151606723e */ /* 0x000fe20004807006 */
[C---:B------:R-:W-:Y:S01]  /*a840*/  FFMA R28, R81.reuse, R111, R28 ;  /* 0x0000006f511c7223 */ /* 0x040fe2000000001c */
[C---:B------:R-:W-:Y:S01]  /*a850*/  FFMA R29, R81.reuse, R110, R29 ;  /* 0x0000006e511d7223 */ /* 0x040fe2000000001d */
[C---:B------:R-:W-:Y:S01]  /*a860*/  FFMA R30, R81.reuse, R113, R30 ;  /* 0x00000071511e7223 */ /* 0x040fe2000000001e */
[----:B------:R-:W-:Y:S02]  /*a870*/  HADD2.F32 R115, -RZ, R156.H1_H1 ;  /* 0x3000009cff737230 */ /* 0x000fe40000004100 */
[C---:B------:R-:W-:Y:S01]  /*a880*/  FMUL R31, R78.reuse, R38 ;  /* 0x000000264e1f7220 */ /* 0x040fe20000400000 */
[----:B------:R-:W-:Y:S01]  /*a890*/  F2FP.F16.E4M3.UNPACK_B R162, R162.H1 ;  /* 0x000000a2ffa2723e */ /* 0x000fe200030006ff */
[C---:B------:R-:W-:Y:S01]  /*a8a0*/  FMUL R38, R78.reuse, R45 ;  /* 0x0000002d4e267220 */ /* 0x040fe20000400000 */
[C---:B------:R-:W-:Y:S01]  /*a8b0*/  FMUL R45, R78.reuse, R52 ;  /* 0x000000344e2d7220 */ /* 0x040fe20000400000 */
[----:B------:R-:W-:Y:S01]  /*a8c0*/  F2FP.F16.E4M3.UNPACK_B R163, R163.H1 ;  /* 0x000000a3ffa3723e */ /* 0x000fe200030006ff */
[----:B------:R-:W-:Y:S01]  /*a8d0*/  FFMA R31, R81, R112, R31 ;  /* 0x00000070511f7223 */ /* 0x000fe2000000001f */
[----:B------:R-:W-:Y:S01]  /*a8e0*/  FMUL R52, R78, R59 ;  /* 0x0000003b4e347220 */ /* 0x000fe20000400000 */
[----:B------:R-:W-:Y:S01]  /*a8f0*/  IADD3 R76, PT, PT, R76, 0x1, RZ ;  /* 0x000000014c4c7810 */ /* 0x000fe20007ffe0ff */
[C---:B------:R-:W-:Y:S01]  /*a900*/  FMUL R59, R78.reuse, R66 ;  /* 0x000000424e3b7220 */ /* 0x040fe20000400000 */
[----:B------:R-:W-:Y:S01]  /*a910*/  F2FP.SATFINITE.E4M3.F32.PACK_AB_MERGE_C R66, R13, R12, R14 ;  /* 0x0000000c0d42723e */ /* 0x000fe2000480700e */
[C---:B------:R-:W-:Y:S01]  /*a920*/  FMUL R32, R78.reuse, R39 ;  /* 0x000000274e207220 */ /* 0x040fe20000400000 */
[--C-:B------:R-:W-:Y:S02]  /*a930*/  HADD2.F32 R116, -RZ, R157.reuse.H0_H0 ;  /* 0x2000009dff747230 */ /* 0x100fe40000004100 */
[C---:B------:R-:W-:Y:S01]  /*a940*/  FMUL R35, R78.reuse, R42 ;  /* 0x0000002a4e237220 */ /* 0x040fe20000400000 */
[----:B------:R-:W-:Y:S02]  /*a950*/  HADD2.F32 R119, -RZ, R157.H1_H1 ;  /* 0x3000009dff777230 */ /* 0x000fe40000004100 */
[C---:B------:R-:W-:Y:S01]  /*a960*/  FFMA R32, R81.reuse, R115, R32 ;  /* 0x0000007351207223 */ /* 0x040fe20000000020 */
[----:B------:R-:W-:Y:S01]  /*a970*/  FMUL R36, R78, R43 ;  /* 0x0000002b4e247220 */ /* 0x000fe20000400000 */
[C---:B------:R-:W-:Y:S01]  /*a980*/  FFMA R33, R81.reuse, R114, R33 ;  /* 0x0000007251217223 */ /* 0x040fe20000000021 */
[C---:B------:R-:W-:Y:S01]  /*a990*/  FFMA R34, R81.reuse, R117, R34 ;  /* 0x0000007551227223 */ /* 0x040fe20000000022 */
[--C-:B------:R-:W-:Y:S01]  /*a9a0*/  HADD2.F32 R120, -RZ, R158.reuse.H0_H0 ;  /* 0x2000009eff787230 */ /* 0x100fe20000004100 */
[----:B------:R-:W-:Y:S01]  /*a9b0*/  F2FP.SATFINITE.E4M3.F32.PACK_AB_MERGE_C R32, R32, R31, RZ ;  /* 0x0000001f2020723e */ /* 0x000fe200048070ff */
[C---:B------:R-:W-:Y:S01]  /*a9c0*/  FFMA R35, R81.reuse, R116, R35 ;  /* 0x0000007451237223 */ /* 0x040fe20000000023 */
[----:B------:R-:W-:Y:S02]  /*a9d0*/  HADD2.F32 R123, -RZ, R158.H1_H1 ;  /* 0x3000009eff7b7230 */ /* 0x000fe40000004100 */
[----:B------:R-:W-:Y:S01]  /*a9e0*/  FMUL R39, R78, R46 ;  /* 0x0000002e4e277220 */ /* 0x000fe20000400000 */
[----:B------:R-:W-:Y:S01]  /*a9f0*/  F2FP.SATFINITE.E4M3.F32.PACK_AB_MERGE_C R32, R30, R29, R32 ;  /* 0x0000001d1e20723e */ /* 0x000fe20004807020 */
[C---:B------:R-:W-:Y:S01]  /*aa00*/  FFMA R36, R81.reuse, R119, R36 ;  /* 0x0000007751247223 */ /* 0x040fe20000000024 */
[C---:B------:R-:W-:Y:S01]  /*aa10*/  FMUL R40, R78.reuse, R47 ;  /* 0x0000002f4e287220 */ /* 0x040fe20000400000 */
[C---:B------:R-:W-:Y:S01]  /*aa20*/  FFMA R37, R81.reuse, R118, R37 ;  /* 0x0000007651257223 */ /* 0x040fe20000000025 */
[C---:B------:R-:W-:Y:S01]  /*aa30*/  FFMA R38, R81.reuse, R121, R38 ;  /* 0x0000007951267223 */ /* 0x040fe20000000026 */
[C---:B------:R-:W-:Y:S01]  /*aa40*/  FMUL R42, R78.reuse, R49 ;  /* 0x000000314e2a7220 */ /* 0x040fe20000400000 */
        /* <DEDUP_REMOVED lines=8> */
[C---:B------:R-:W-:Y:S01]  /*aad0*/  FMUL R57, R78.reuse, R64 ;  /* 0x000000404e397220 */ /* 0x040fe20000400000 */
[----:B------:R-:W-:Y:S01]  /*aae0*/  FFMA R42, R81, R125, R42 ;  /* 0x0000007d512a7223 */ /* 0x000fe2000000002a */
[C---:B------:R-:W-:Y:S01]  /*aaf0*/  FMUL R46, R78.reuse, R53 ;  /* 0x000000354e2e7220 */ /* 0x040fe20000400000 */
[--C-:B------:R-:W-:Y:S01]  /*ab00*/  HADD2.F32 R128, -RZ, R160.reuse.H0_H0 ;  /* 0x200000a0ff807230 */ /* 0x100fe20000004100 */
[----:B------:R-:W-:Y:S01]  /*ab10*/  F2FP.SATFINITE.E4M3.F32.PACK_AB_MERGE_C R64, R5, R4, R86 ;  /* 0x000000040540723e */ /* 0x000fe20004807056 */
[C---:B------:R-:W-:Y:S01]  /*ab20*/  FMUL R51, R78.reuse, R58 ;  /* 0x0000003a4e337220 */ /* 0x040fe20000400000 */
[C---:B------:R-:W-:Y:S01]  /*ab30*/  FMUL R53, R78.reuse, R60 ;  /* 0x0000003c4e357220 */ /* 0x040fe20000400000 */
[C---:B------:R-:W-:Y:S01]  /*ab40*/  FFMA R43, R81.reuse, R124, R43 ;  /* 0x0000007c512b7223 */ /* 0x040fe2000000002b */
[----:B------:R-:W-:Y:S02]  /*ab50*/  HADD2.F32 R131, -RZ, R160.H1_H1 ;  /* 0x300000a0ff837230 */ /* 0x000fe40000004100 */
[C---:B------:R-:W-:Y:S01]  /*ab60*/  FMUL R47, R78.reuse, R54 ;  /* 0x000000364e2f7220 */ /* 0x040fe20000400000 */
[C---:B------:R-:W-:Y:S01]  /*ab70*/  FMUL R58, R78.reuse, R65 ;  /* 0x000000414e3a7220 */ /* 0x040fe20000400000 */
[----:B------:R-:W-:Y:S01]  /*ab80*/  FMUL R60, R78, R67 ;  /* 0x000000434e3c7220 */ /* 0x000fe20000400000 */
[----:B------:R-:W-:Y:S01]  /*ab90*/  F2FP.SATFINITE.E4M3.F32.PACK_AB_MERGE_C R5, R20, R11, RZ ;  /* 0x0000000b1405723e */ /* 0x000fe200048070ff */
[----:B------:R-:W-:Y:S01]  /*aba0*/  FFMA R44, R81, R127, R44 ;  /* 0x0000007f512c7223 */ /* 0x000fe2000000002c */
[C---:B------:R-:W-:Y:S01]  /*abb0*/  FMUL R48, R78.reuse, R55 ;  /* 0x000000374e307220 */ /* 0x040fe20000400000 */
[----:B------:R-:W-:Y:S01]  /*abc0*/  F2FP.SATFINITE.E4M3.F32.PACK_AB_MERGE_C R65, R9, R8, R138 ;  /* 0x000000080941723e */ /* 0x000fe2000480708a */
[----:B------:R-:W-:Y:S01]  /*abd0*/  FFMA R45, R81, R126, R45 ;  /* 0x0000007e512d7223 */ /* 0x000fe2000000002d */
[----:B------:R-:W-:Y:S01]  /*abe0*/  F2FP.SATFINITE.E4M3.F32.PACK_AB_MERGE_C R67, R17, R16, R18 ;  /* 0x000000101143723e */ /* 0x000fe20004807012 */
[----:B------:R-:W-:Y:S01]  /*abf0*/  FMUL R49, R78, R56 ;  /* 0x000000384e317220 */ /* 0x000fe20000400000 */
[C---:B------:R-:W-:Y:S01]  /*ac00*/  FFMA R46, R81.reuse, R129, R46 ;  /* 0x00000081512e7223 */ /* 0x040fe2000000002e */
[--C-:B------:R-:W-:Y:S02]  /*ac10*/  HADD2.F32 R132, -RZ, R161.reuse.H0_H0 ;  /* 0x200000a1ff847230 */ /* 0x100fe40000004100 */
[C---:B------:R-:W-:Y:S01]  /*ac20*/  FFMA R47, R81.reuse, R128, R47 ;  /* 0x00000080512f7223 */ /* 0x040fe2000000002f */
[----:B------:R1:W-:Y:S01]  /*ac30*/  STS.128 [R172+UR49+0xa200], R64 ;  /* 0x00a20040ac007988 */ /* 0x0003e20008000c31 */
[----:B------:R-:W-:Y:S01]  /*ac40*/  HADD2.F32 R135, -RZ, R161.H1_H1 ;  /* 0x300000a1ff877230 */ /* 0x000fe20000004100 */
[----:B------:R-:W-:Y:S01]  /*ac50*/  F2FP.SATFINITE.E4M3.F32.PACK_AB_MERGE_C R5, R10, R7, R5 ;  /* 0x000000070a05723e */ /* 0x000fe20004807005 */
[C---:B------:R-:W-:Y:S01]  /*ac60*/  FFMA R48, R81.reuse, R131, R48 ;  /* 0x0000008351307223 */ /* 0x040fe20000000030 */
[----:B------:R-:W-:Y:S01]  /*ac70*/  F2FP.SATFINITE.E4M3.F32.PACK_AB_MERGE_C R7, R28, R27, RZ ;  /* 0x0000001b1c07723e */ /* 0x000fe200048070ff */
        /* <DEDUP_REMOVED lines=8> */
[----:B------:R-:W-:Y:S01]  /*ad00*/  FMUL R56, R78, R63 ;  /* 0x0000003f4e387220 */ /* 0x000fe20000400000 */
[----:B------:R-:W-:Y:S01]  /*ad10*/  F2FP.SATFINITE.E4M3.F32.PACK_AB_MERGE_C R4, R2, R0, R3 ;  /* 0x000000000204723e */ /* 0x000fe20004807003 */
[C---:B------:R-:W-:Y:S01]  /*ad20*/  FFMA R53, R81.reuse, R134, R53 ;  /* 0x0000008651357223 */ /* 0x040fe20000000035 */
[----:B------:R-:W-:Y:S01]  /*ad30*/  F2FP.SATFINITE.E4M3.F32.PACK_AB_MERGE_C R7, R26, R25, R7 ;  /* 0x000000191a07723e */ /* 0x000fe20004807007 */
[C---:B------:R-:W-:Y:S01]  /*ad40*/  FFMA R54, R81.reuse, R137, R54 ;  /* 0x0000008951367223 */ /* 0x040fe20000000036 */
[--C-:B------:R-:W-:Y:S02]  /*ad50*/  HADD2.F32 R84, -RZ, R163.reuse.H0_H0 ;  /* 0x200000a3ff547230 */ /* 0x100fe40000004100 */
[C---:B------:R-:W-:Y:S01]  /*ad60*/  FFMA R55, R81.reuse, R136, R55 ;  /* 0x0000008851377223 */ /* 0x040fe20000000037 */
[----:B------:R-:W-:Y:S01]  /*ad70*/  HADD2.F32 R85, -RZ, R163.H1_H1 ;  /* 0x300000a3ff557230 */ /* 0x000fe20000004100 */
[----:B------:R1:W-:Y:S01]  /*ad80*/  STS.128 [R192+0xa010], R4 ;  /* 0x00a01004c0007388 */ /* 0x0003e20000000c00 */
[----:B------:R-:W-:Y:S01]  /*ad90*/  F2FP.SATFINITE.E4M3.F32.PACK_AB_MERGE_C R35, R36, R35, RZ ;  /* 0x000000232423723e */ /* 0x000fe200048070ff */
[C---:B------:R-:W-:Y:S01]  /*ada0*/  FFMA R56, R81.reuse, R139, R56 ;  /* 0x0000008b51387223 */ /* 0x040fe20000000038 */
[----:B------:R-:W-:Y:S01]  /*adb0*/  F2FP.SATFINITE.E4M3.F32.PACK_AB_MERGE_C R39, R40, R39, RZ ;  /* 0x000000272827723e */ /* 0x000fe200048070ff */
[C---:B------:R-:W-:Y:S01]  /*adc0*/  FFMA R57, R81.reuse, R82, R57 ;  /* 0x0000005251397223 */ /* 0x040fe20000000039 */
[----:B------:R-:W-:Y:S01]  /*add0*/  F2FP.SATFINITE.E4M3.F32.PACK_AB_MERGE_C R43, R44, R43, RZ ;  /* 0x0000002b2c2b723e */ /* 0x000fe200048070ff */
[C---:B------:R-:W-:Y:S01]  /*ade0*/  FFMA R58, R81.reuse, R83, R58 ;  /* 0x00000053513a7223 */ /* 0x040fe2000000003a */
[C---:B------:R-:W-:Y:S01]  /*adf0*/  FFMA R59, R81.reuse, R84, R59 ;  /* 0x00000054513b7223 */ /* 0x040fe2000000003b */
[----:B------:R-:W-:Y:S01]  /*ae00*/  F2FP.SATFINITE.E4M3.F32.PACK_AB_MERGE_C R33, R34, R33, R35 ;  /* 0x000000212221723e */ /* 0x000fe20004807023 */
        /* <DEDUP_REMOVED lines=11> */
[----:B------:R-:W-:Y:S05]  /*aec0*/  F2FP.SATFINITE.E4M3.F32.PACK_AB_MERGE_C R51, R58, R57, R59 ;  /* 0x000000393a33723e */ /* 0x000fea000480703b */
        /* <DEDUP_REMOVED lines=18> */
.L_x_127:
[----:B------:R-:W-:Y:S05]  /*aff0*/  BSYNC.RECONVERGENT B0 ;  /* 0x0000000000007941 */ /* 0x000fea0003800200 */
.L_x_126:
[----:B------:R-:W-:Y:S01]  /*b000*/  BAR.SYNC.DEFER_BLOCKING 0x1, 0x80 ;  /* 0x0042000000007b1d */ /* 0x000fe20000010000 */
[----:B------:R-:W-:Y:S01]  /*b010*/  ISETP.NE.AND P2, PT, R190, RZ, PT ;  /* 0x000000ffbe00720c */ /* 0x000fe20003f45270 */
[----:B------:R-:W-:Y:S01]  /*b020*/  IMAD.IADD R20, R75, 0x1, R147 ;  /* 0x000000014b147824 */ /* 0x000fe200078e0293 */
[----:B------:R-:W-:Y:S01]  /*b030*/  ISETP.NE.AND P0, PT, R191, 0x2, PT ;  /* 0x00000002bf00780c */ /* 0x000fe20003f05270 */
[----:B------:R-:W-:Y:S01]  /*b040*/  IMAD.IADD R21, R77, 0x1, R170 ;  /* 0x000000014d157824 */ /* 0x000fe200078e02aa */
[----:B------:R-:W-:Y:S02]  /*b050*/  ISETP.NE.AND P1, PT, R76, 0x2, PT ;  /* 0x000000024c00780c */ /* 0x000fe40003f25270 */
[----:B------:R-:W-:Y:S02]  /*b060*/  SEL R3, RZ, 0x1, P0 ;  /* 0x00000001ff037807 */ /* 0x000fe40000000000 */
[----:B------:R-:W-:Y:S02]  /*b070*/  SEL R0, RZ, 0x1, P1 ;  /* 0x00000001ff007807 */ /* 0x000fe40000800000 */
[----:B------:R-:W-:Y:S02]  /*b080*/  LOP3.LUT R182, R182, R3, RZ, 0x3c, !PT ;  /* 0x00000003b6b67212 */ /* 0x000fe400078e3cff */
[----:B------:R-:W-:Y:S02]  /*b090*/  LOP3.LUT R183, R183, R0, RZ, 0x3c, !PT ;  /* 0x00000000b7b77212 */ /* 0x000fe400078e3cff */
[----:B------:R-:W-:Y:S02]  /*b0a0*/  @P2 R2UR UR36, R179 ;  /* 0x00000000b32422ca */ /* 0x000fe400000e0000 */
[----:B------:R-:W-:Y:S02]  /*b0b0*/  SEL R191, R191, RZ, P0 ;  /* 0x000000ffbfbf7207 */ /* 0x000fe40000000000 */
[----:B------:R-:W-:Y:S01]  /*b0c0*/  SEL R76, R76, RZ, P1 ;  /* 0x000000ff4c4c7207 */ /* 0x000fe20000800000 */
[----:B------:R-:W-:Y:S10]  /*b0d0*/  @P2 BRA `(.L_x_128) ;  /* 0xffffff9800d82947 */ /* 0x000ff4000383ffff */
[----:B------:R-:W-:Y:S05]  /*b0e0*/  EXIT ;  /* 0x000000000000794d */ /* 0x000fea0003800000 */
.L_x_19:
[----:B--2---:R2:W1:Y:S02]  /*b0f0*/  SYNCS.PHASECHK.TRANS64.TRYWAIT P0, [R3+URZ+0x110], R2 ;  /* 0x00011002030075a7 */ /* 0x00446400080011ff */
[----:B-1----:R-:W-:Y:S05]  /*b100*/  @!P0 NANOSLEEP.SYNCS 0x989680 ;  /* 0x009896800000895d */ /* 0x002fea0003900000 */
[----:B------:R-:W1:Y:S02]  /*b110*/  @!P0 SYNCS.PHASECHK.TRANS64 P0, [R3+URZ+0x110], R2 ;  /* 0x00011002030085a7 */ /* 0x000e6400080010ff */
[----:B-1----:R-:W-:Y:S05]  /*b120*/  @!P0 BRA `(.L_x_19) ;  /* 0xfffffffc00f08947 */ /* 0x002fea000383ffff */
[----:B------:R-:W-:Y:S05]  /*b130*/  BRA `(.L_x_129) ;  /* 0xffffff6400307947 */ /* 0x000fea000383ffff */
.L_x_22:
[----:B-1----:R-:W-:-:S07]  /*b140*/  MOV R2, UR33 ;  /* 0x0000002100027c02 */ /* 0x002fce0008000f00 */
.L_x_130:
[----:B-1----:R1:W2:Y:S02]  /*b150*/  SYNCS.PHASECHK.TRANS64.TRYWAIT P0, [R2+URZ+0x38], R5 ;  /* 0x00003805020075a7 */ /* 0x0022a400080011ff */
[----:B--2---:R-:W-:Y:S05]  /*b160*/  @!P0 NANOSLEEP.SYNCS 0x989680 ;  /* 0x009896800000895d */ /* 0x004fea0003900000 */
[----:B------:R-:W2:Y:S02]  /*b170*/  @!P0 SYNCS.PHASECHK.TRANS64 P0, [R2+URZ+0x38], R5 ;  /* 0x00003805020085a7 */ /* 0x000ea400080010ff */
[----:B--2---:R-:W-:Y:S05]  /*b180*/  @!P0 BRA `(.L_x_130) ;  /* 0xfffffffc00f08947 */ /* 0x004fea000383ffff */
[----:B------:R-:W-:Y:S05]  /*b190*/  BRA `(.L_x_21) ;  /* 0xffffff6400807947 */ /* 0x000fea000383ffff */
.L_x_28:
[----:B-1----:R-:W-:-:S07]  /*b1a0*/  MOV R2, UR17 ;  /* 0x0000001100027c02 */ /* 0x002fce0008000f00 */
.L_x_131:
[----:B-1----:R1:W2:Y:S02]  /*b1b0*/  SYNCS.PHASECHK.TRANS64.TRYWAIT P0, [R2+URZ+0x38], R5 ;  /* 0x00003805020075a7 */ /* 0x0022a400080011ff */
[----:B--2---:R-:W-:Y:S05]  /*b1c0*/  @!P0 NANOSLEEP.SYNCS 0x989680 ;  /* 0x009896800000895d */ /* 0x004fea0003900000 */
[----:B------:R-:W2:Y:S02]  /*b1d0*/  @!P0 SYNCS.PHASECHK.TRANS64 P0, [R2+URZ+0x38], R5 ;  /* 0x00003805020085a7 */ /* 0x000ea400080010ff */
[----:B--2---:R-:W-:Y:S05]  /*b1e0*/  @!P0 BRA `(.L_x_131) ;  /* 0xfffffffc00f08947 */ /* 0x004fea000383ffff */
[----:B------:R-:W-:Y:S05]  /*b1f0*/  BRA `(.L_x_27) ;  /* 0xffffff6800287947 */ /* 0x000fea000383ffff */
.L_x_32:
[----:B-1----:R1:W2:Y:S02]  /*b200*/  SYNCS.PHASECHK.TRANS64.TRYWAIT P0, [R2+URZ+0xc0], R3 ;  /* 0x0000c003020075a7 */ /* 0x0022a400080011ff */
[----:B--2---:R-:W-:Y:S05]  /*b210*/  @!P0 NANOSLEEP.SYNCS 0x989680 ;  /* 0x009896800000895d */ /* 0x004fea0003900000 */
[----:B------:R-:W2:Y:S02]  /*b220*/  @!P0 SYNCS.PHASECHK.TRANS64 P0, [R2+URZ+0xc0], R3 ;  /* 0x0000c003020085a7 */ /* 0x000ea400080010ff */
[----:B--2---:R-:W-:Y:S05]  /*b230*/  @!P0 BRA `(.L_x_32) ;  /* 0xfffffffc00f08947 */ /* 0x004fea000383ffff */
[----:B------:R-:W-:Y:S05]  /*b240*/  BRA `(.L_x_132) ;  /* 0xffffff6800b87947 */ /* 0x000fea000383ffff */
.L_x_36:
[----:B----4-:R-:W-:-:S07]  /*b250*/  MOV R0, UR5 ;  /* 0x0000000500007c02 */ /* 0x010fce0008000f00 */
.L_x_133:
[----:B-1----:R1:W2:Y:S02]  /*b260*/  SYNCS.PHASECHK.TRANS64.TRYWAIT P0, [R0+URZ], R3 ;  /* 0x00000003000075a7 */ /* 0x0022a400080011ff */
[----:B--2---:R-:W-:Y:S05]  /*b270*/  @!P0 NANOSLEEP.SYNCS 0x989680 ;  /* 0x009896800000895d */ /* 0x004fea0003900000 */
[----:B------:R-:W2:Y:S02]  /*b280*/  @!P0 SYNCS.PHASECHK.TRANS64 P0, [R0+URZ], R3 ;  /* 0x00000003000085a7 */ /* 0x000ea400080010ff */
[----:B--2---:R-:W-:Y:S05]  /*b290*/  @!P0 BRA `(.L_x_133) ;  /* 0xfffffffc00f08947 */ /* 0x004fea000383ffff */
[----:B------:R-:W-:Y:S05]  /*b2a0*/  BRA `(.L_x_134) ;  /* 0xffffff7000287947 */ /* 0x000fea000383ffff */
.L_x_37:
[----:B----4-:R-:W-:-:S07]  /*b2b0*/  MOV R0, UR5 ;  /* 0x0000000500007c02 */ /* 0x010fce0008000f00 */
.L_x_135:
[----:B-1----:R1:W2:Y:S02]  /*b2c0*/  SYNCS.PHASECHK.TRANS64.TRYWAIT P0, [R0+URZ], R3 ;  /* 0x00000003000075a7 */ /* 0x0022a400080011ff */
[----:B--2---:R-:W-:Y:S05]  /*b2d0*/  @!P0 NANOSLEEP.SYNCS 0x989680 ;  /* 0x009896800000895d */ /* 0x004fea0003900000 */
[----:B------:R-:W2:Y:S02]  /*b2e0*/  @!P0 SYNCS.PHASECHK.TRANS64 P0, [R0+URZ], R3 ;  /* 0x00000003000085a7 */ /* 0x000ea400080010ff */
[----:B--2---:R-:W-:Y:S05]  /*b2f0*/  @!P0 BRA `(.L_x_135) ;  /* 0xfffffffc00f08947 */ /* 0x004fea000383ffff */
[----:B------:R-:W-:Y:S05]  /*b300*/  BRA `(.L_x_136) ;  /* 0xffffff7000347947 */ /* 0x000fea000383ffff */
.L_x_38:
[----:B----4-:R-:W-:-:S07]  /*b310*/  MOV R0, UR5 ;  /* 0x0000000500007c02 */ /* 0x010fce0008000f00 */
.L_x_137:
[----:B-1----:R1:W2:Y:S02]  /*b320*/  SYNCS.PHASECHK.TRANS64.TRYWAIT P0, [R0+URZ], R3 ;  /* 0x00000003000075a7 */ /* 0x0022a400080011ff */
[----:B--2---:R-:W-:Y:S05]  /*b330*/  @!P0 NANOSLEEP.SYNCS 0x989680 ;  /* 0x009896800000895d */ /* 0x004fea0003900000 */
[----:B------:R-:W2:Y:S02]  /*b340*/  @!P0 SYNCS.PHASECHK.TRANS64 P0, [R0+URZ], R3 ;  /* 0x00000003000085a7 */ /* 0x000ea400080010ff */
[----:B--2---:R-:W-:Y:S05]  /*b350*/  @!P0 BRA `(.L_x_137) ;  /* 0xfffffffc00f08947 */ /* 0x004fea000383ffff */
[----:B------:R-:W-:Y:S05]  /*b360*/  BRA `(.L_x_138) ;  /* 0xffffff7000407947 */ /* 0x000fea000383ffff */
.L_x_39:
[----:B----4-:R-:W-:-:S07]  /*b370*/  MOV R0, UR5 ;  /* 0x0000000500007c02 */ /* 0x010fce0008000f00 */
.L_x_139:
[----:B-1----:R1:W2:Y:S02]  /*b380*/  SYNCS.PHASECHK.TRANS64.TRYWAIT P0, [R0+URZ], R3 ;  /* 0x00000003000075a7 */ /* 0x0022a400080011ff */
[----:B--2---:R-:W-:Y:S05]  /*b390*/  @!P0 NANOSLEEP.SYNCS 0x989680 ;  /* 0x009896800000895d */ /* 0x004fea0003900000 */
[----:B------:R-:W2:Y:S02]  /*b3a0*/  @!P0 SYNCS.PHASECHK.TRANS64 P0, [R0+URZ], R3 ;  /* 0x00000003000085a7 */ /* 0x000ea400080010ff */
[----:B--2---:R-:W-:Y:S05]  /*b3b0*/  @!P0 BRA `(.L_x_139) ;  /* 0xfffffffc00f08947 */ /* 0x004fea000383ffff */
[----:B------:R-:W-:Y:S05]  /*b3c0*/  BRA `(.L_x_140) ;  /* 0xffffff70004c7947 */ /* 0x000fea000383ffff */
.L_x_40:
[----:B----4-:R-:W-:-:S07]  /*b3d0*/  MOV R0, UR5 ;  /* 0x0000000500007c02 */ /* 0x010fce0008000f00 */
.L_x_141:
[----:B-1----:R1:W2:Y:S02]  /*b3e0*/  SYNCS.PHASECHK.TRANS64.TRYWAIT P0, [R0+URZ], R3 ;  /* 0x00000003000075a7 */ /* 0x0022a400080011ff */
[----:B--2---:R-:W-:Y:S05]  /*b3f0*/  @!P0 NANOSLEEP.SYNCS 0x989680 ;  /* 0x009896800000895d */ /* 0x004fea0003900000 */
[----:B------:R-:W2:Y:S02]  /*b400*/  @!P0 SYNCS.PHASECHK.TRANS64 P0, [R0+URZ], R3 ;  /* 0x00000003000085a7 */ /* 0x000ea400080010ff */
[----:B--2---:R-:W-:Y:S05]  /*b410*/  @!P0 BRA `(.L_x_141) ;  /* 0xfffffffc00f08947 */ /* 0x004fea000383ffff */
[----:B------:R-:W-:Y:S05]  /*b420*/  BRA `(.L_x_142) ;  /* 0xffffff7000587947 */ /* 0x000fea000383ffff */
.L_x_41:
[----:B----4-:R-:W-:-:S07]  /*b430*/  MOV R0, UR5 ;  /* 0x0000000500007c02 */ /* 0x010fce0008000f00 */
.L_x_143:
[----:B-1----:R1:W2:Y:S02]  /*b440*/  SYNCS.PHASECHK.TRANS64.TRYWAIT P0, [R0+URZ], R3 ;  /* 0x00000003000075a7 */ /* 0x0022a400080011ff */
[----:B--2---:R-:W-:Y:S05]  /*b450*/  @!P0 NANOSLEEP.SYNCS 0x989680 ;  /* 0x009896800000895d */ /* 0x004fea0003900000 */
[----:B------:R-:W2:Y:S02]  /*b460*/  @!P0 SYNCS.PHASECHK.TRANS64 P0, [R0+URZ], R3 ;  /* 0x00000003000085a7 */ /* 0x000ea400080010ff */
[----:B--2---:R-:W-:Y:S05]  /*b470*/  @!P0 BRA `(.L_x_143) ;  /* 0xfffffffc00f08947 */ /* 0x004fea000383ffff */
[----:B------:R-:W-:Y:S05]  /*b480*/  BRA `(.L_x_144) ;  /* 0xffffff7000647947 */ /* 0x000fea000383ffff */
.L_x_44:
[----:B-1----:R1:W2:Y:S02]  /*b490*/  SYNCS.PHASECHK.TRANS64.TRYWAIT P0, [R0+URZ+0x100], R5 ;  /* 0x00010005000075a7 */ /* 0x0022a400080011ff */
[----:B--2---:R-:W-:Y:S05]  /*b4a0*/  @!P0 NANOSLEEP.SYNCS 0x989680 ;  /* 0x009896800000895d */ /* 0x004fea0003900000 */
[----:B------:R-:W2:Y:S02]  /*b4b0*/  @!P0 SYNCS.PHASECHK.TRANS64 P0, [R0+URZ+0x100], R5 ;  /* 0x00010005000085a7 */ /* 0x000ea400080010ff */
[----:B--2---:R-:W-:Y:S05]  /*b4c0*/  @!P0 BRA `(.L_x_44) ;  /* 0xfffffffc00f08947 */ /* 0x004fea000383ffff */
[----:B------:R-:W-:Y:S05]  /*b4d0*/  BRA `(.L_x_145) ;  /* 0xffffff7000c07947 */ /* 0x000fea000383ffff */
.L_x_45:
[----:B------:R-:W-:-:S07]  /*b4e0*/  MOV R0, UR5 ;  /* 0x0000000500007c02 */ /* 0x000fce0008000f00 */
.L_x_146:
[----:B-1----:R1:W2:Y:S02]  /*b4f0*/  SYNCS.PHASECHK.TRANS64.TRYWAIT P0, [R0+URZ+0xd0], R5 ;  /* 0x0000d005000075a7 */ /* 0x0022a400080011ff */
[----:B--2---:R-:W-:Y:S05]  /*b500*/  @!P0 NANOSLEEP.SYNCS 0x989680 ;  /* 0x009896800000895d */ /* 0x004fea0003900000 */
[----:B------:R-:W2:Y:S02]  /*b510*/  @!P0 SYNCS.PHASECHK.TRANS64 P0, [R0+URZ+0xd0], R5 ;  /* 0x0000d005000085a7 */ /* 0x000ea400080010ff */
[----:B--2---:R-:W-:Y:S05]  /*b520*/  @!P0 BRA `(.L_x_146) ;  /* 0xfffffffc00f08947 */ /* 0x004fea000383ffff */
[----:B------:R-:W-:Y:S05]  /*b530*/  BRA `(.L_x_147) ;  /* 0xffffff7000d07947 */ /* 0x000fea000383ffff */
.L_x_46:
[----:B-1----:R1:W2:Y:S02]  /*b540*/  SYNCS.PHASECHK.TRANS64.TRYWAIT P1, [R0+URZ+0xc0], R5 ;  /* 0x0000c005000075a7 */ /* 0x0022a400080211ff */
[----:B--2---:R-:W-:Y:S05]  /*b550*/  @!P1 NANOSLEEP.SYNCS 0x989680 ;  /* 0x009896800000995d */ /* 0x004fea0003900000 */
[----:B------:R-:W2:Y:S02]  /*b560*/  @!P1 SYNCS.PHASECHK.TRANS64 P1, [R0+URZ+0xc0], R5 ;  /* 0x0000c005000095a7 */ /* 0x000ea400080210ff */
[----:B--2---:R-:W-:Y:S05]  /*b570*/  @!P1 BRA `(.L_x_46) ;  /* 0xfffffffc00f09947 */ /* 0x004fea000383ffff */
[----:B------:R-:W-:Y:S05]  /*b580*/  BRA `(.L_x_148) ;  /* 0xffffff7400007947 */ /* 0x000fea000383ffff */
.L_x_49:
[----:B------:R-:W-:-:S07]  /*b590*/  MOV R0, UR5 ;  /* 0x0000000500007c02 */ /* 0x000fce0008000f00 */
.L_x_149:
[----:B-1----:R1:W2:Y:S02]  /*b5a0*/  SYNCS.PHASECHK.TRANS64.TRYWAIT P0, [R0+URZ+0xd0], R3 ;  /* 0x0000d003000075a7 */ /* 0x0022a400080011ff */
[----:B--2---:R-:W-:Y:S05]  /*b5b0*/  @!P0 NANOSLEEP.SYNCS 0x989680 ;  /* 0x009896800000895d */ /* 0x004fea0003900000 */
[----:B------:R-:W2:Y:S02]  /*b5c0*/  @!P0 SYNCS.PHASECHK.TRANS64 P0, [R0+URZ+0xd0], R3 ;  /* 0x0000d003000085a7 */ /* 0x000ea400080010ff */
[----:B--2---:R-:W-:Y:S05]  /*b5d0*/  @!P0 BRA `(.L_x_149) ;  /* 0xfffffffc00f08947 */ /* 0x004fea000383ffff */
[----:B------:R-:W-:Y:S05]  /*b5e0*/  BRA `(.L_x_48) ;  /* 0xffffff7400547947 */ /* 0x000fea000383ffff */
.L_x_56:
[----:B-1----:R1:W2:Y:S02]  /*b5f0*/  SYNCS.PHASECHK.TRANS64.TRYWAIT P1, [R0+URZ+0xc0], R5 ;  /* 0x0000c005000075a7 */ /* 0x0022a400080211ff */
[----:B--2---:R-:W-:Y:S05]  /*b600*/  @!P1 NANOSLEEP.SYNCS 0x989680 ;  /* 0x009896800000995d */ /* 0x004fea0003900000 */
[----:B------:R-:W2:Y:S02]  /*b610*/  @!P1 SYNCS.PHASECHK.TRANS64 P1, [R0+URZ+0xc0], R5 ;  /* 0x0000c005000095a7 */ /* 0x000ea400080210ff */
[----:B--2---:R-:W-:Y:S05]  /*b620*/  @!P1 BRA `(.L_x_56) ;  /* 0xfffffffc00f09947 */ /* 0x004fea000383ffff */
[----:B------:R-:W-:Y:S05]  /*b630*/  BRA `(.L_x_150) ;  /* 0xffffff7800b07947 */ /* 0x000fea000383ffff */
.L_x_57:
[----:B------:R-:W-:-:S07]  /*b640*/  MOV R3, UR8 ;  /* 0x0000000800037c02 */ /* 0x000fce0008000f00 */
.L_x_151:
[----:B-1----:R1:W2:Y:S02]  /*b650*/  SYNCS.PHASECHK.TRANS64.TRYWAIT P0, [R3+URZ+0xf0], R0 ;  /* 0x0000f000030075a7 */ /* 0x0022a400080011ff */
[----:B--2---:R-:W-:Y:S05]  /*b660*/  @!P0 NANOSLEEP.SYNCS 0x989680 ;  /* 0x009896800000895d */ /* 0x004fea0003900000 */
[----:B------:R-:W2:Y:S02]  /*b670*/  @!P0 SYNCS.PHASECHK.TRANS64 P0, [R3+URZ+0xf0], R0 ;  /* 0x0000f000030085a7 */ /* 0x000ea400080010ff */
[----:B--2---:R-:W-:Y:S05]  /*b680*/  @!P0 BRA `(.L_x_151) ;  /* 0xfffffffc00f08947 */ /* 0x004fea000383ffff */
[----:B------:R-:W-:Y:S05]  /*b690*/  BRA `(.L_x_152) ;  /* 0xffffff7800e87947 */ /* 0x000fea000383ffff */
.L_x_60:
[----:B------:R-:W-:Y:S07]  /*b6a0*/  MOV R0, UR7 ;  /* 0x0000000700007c02 */ /* 0x000fee0008000f00 */
.L_x_153:
[----:B-1----:R1:W2:Y:S02]  /*b6b0*/  SYNCS.PHASECHK.TRANS64.TRYWAIT P0, [R0+URZ], R3 ;  /* 0x00000003000075a7 */ /* 0x0022a400080011ff */
[----:B--2---:R-:W-:Y:S05]  /*b6c0*/  @!P0 NANOSLEEP.SYNCS 0x989680 ;  /* 0x009896800000895d */ /* 0x004fea0003900000 */
[----:B------:R-:W2:Y:S02]  /*b6d0*/  @!P0 SYNCS.PHASECHK.TRANS64 P0, [R0+URZ], R3 ;  /* 0x00000003000085a7 */ /* 0x000ea400080010ff */
[----:B--2---:R-:W-:Y:S05]  /*b6e0*/  @!P0 BRA `(.L_x_153) ;  /* 0xfffffffc00f08947 */ /* 0x004fea000383ffff */
[----:B------:R-:W-:Y:S05]  /*b6f0*/  BRA `(.L_x_59) ;  /* 0xffffff7c00047947 */ /* 0x000fea000383ffff */
.L_x_63:
[----:B------:R-:W-:-:S07]  /*b700*/  MOV R0, UR5 ;  /* 0x0000000500007c02 */ /* 0x000fce0008000f00 */
.L_x_154:
[----:B--2---:R2:W3:Y:S02]  /*b710*/  SYNCS.PHASECHK.TRANS64.TRYWAIT P0, [R0+URZ], R3 ;  /* 0x00000003000075a7 */ /* 0x0044e400080011ff */
[----:B---3--:R-:W-:Y:S05]  /*b720*/  @!P0 NANOSLEEP.SYNCS 0x989680 ;  /* 0x009896800000895d */ /* 0x008fea0003900000 */
[----:B------:R-:W3:Y:S02]  /*b730*/  @!P0 SYNCS.PHASECHK.TRANS64 P0, [R0+URZ], R3 ;  /* 0x00000003000085a7 */ /* 0x000ee400080010ff */
[----:B---3--:R-:W-:Y:S05]  /*b740*/  @!P0 BRA `(.L_x_154) ;  /* 0xfffffffc00f08947 */ /* 0x008fea000383ffff */
[----:B------:R-:W-:Y:S05]  /*b750*/  BRA `(.L_x_155) ;  /* 0xffffff7c00b87947 */ /* 0x000fea000383ffff */
.L_x_64:
[----:B------:R-:W-:-:S07]  /*b760*/  MOV R0, UR7 ;  /* 0x0000000700007c02 */ /* 0x000fce0008000f00 */
.L_x_156:
[----:B--2---:R2:W3:Y:S02]  /*b770*/  SYNCS.PHASECHK.TRANS64.TRYWAIT P0, [R0+URZ], R3 ;  /* 0x00000003000075a7 */ /* 0x0044e400080011ff */
[----:B---3--:R-:W-:Y:S05]  /*b780*/  @!P0 NANOSLEEP.SYNCS 0x989680 ;  /* 0x009896800000895d */ /* 0x008fea0003900000 */
[----:B------:R-:W3:Y:S02]  /*b790*/  @!P0 SYNCS.PHASECHK.TRANS64 P0, [R0+URZ], R3 ;  /* 0x00000003000085a7 */ /* 0x000ee400080010ff */
[----:B---3--:R-:W-:Y:S05]  /*b7a0*/  @!P0 BRA `(.L_x_156) ;  /* 0xfffffffc00f08947 */ /* 0x008fea000383ffff */
[----:B------:R-:W-:Y:S05]  /*b7b0*/  BRA `(.L_x_157) ;  /* 0xffffff7c00c47947 */ /* 0x000fea000383ffff */
.L_x_69:
[----:B--2---:R2:W3:Y:S02]  /*b7c0*/  SYNCS.PHASECHK.TRANS64.TRYWAIT P0, [R0+URZ+0xc0], R3 ;  /* 0x0000c003000075a7 */ /* 0x0044e400080011ff */
[----:B---3--:R-:W-:Y:S05]  /*b7d0*/  @!P0 NANOSLEEP.SYNCS 0x989680 ;  /* 0x009896800000895d */ /* 0x008fea0003900000 */
[----:B------:R-:W3:Y:S02]  /*b7e0*/  @!P0 SYNCS.PHASECHK.TRANS64 P0, [R0+URZ+0xc0], R3 ;  /* 0x0000c003000085a7 */ /* 0x000ee400080010ff */
[----:B---3--:R-:W-:Y:S05]  /*b7f0*/  @!P0 BRA `(.L_x_69) ;  /* 0xfffffffc00f08947 */ /* 0x008fea000383ffff */
[----:B------:R-:W-:Y:S05]  /*b800*/  BRA `(.L_x_158) ;  /* 0xffffff8000d07947 */ /* 0x000fea000383ffff */
.L_x_72:
[----:B------:R-:W-:Y:S07]  /*b810*/  MOV R0, UR7 ;  /* 0x0000000700007c02 */ /* 0x000fee0008000f00 */
.L_x_159:
[----:B--2---:R2:W3:Y:S02]  /*b820*/  SYNCS.PHASECHK.TRANS64.TRYWAIT P0, [R0+URZ+0xb8], R3 ;  /* 0x0000b803000075a7 */ /* 0x0044e400080011ff */
[----:B---3--:R-:W-:Y:S05]  /*b830*/  @!P0 NANOSLEEP.SYNCS 0x989680 ;  /* 0x009896800000895d */ /* 0x008fea0003900000 */
[----:B------:R-:W3:Y:S02]  /*b840*/  @!P0 SYNCS.PHASECHK.TRANS64 P0, [R0+URZ+0xb8], R3 ;  /* 0x0000b803000085a7 */ /* 0x000ee400080010ff */
[----:B---3--:R-:W-:Y:S05]  /*b850*/  @!P0 BRA `(.L_x_159) ;  /* 0xfffffffc00f08947 */ /* 0x008fea000383ffff */
[----:B------:R-:W-:Y:S05]  /*b860*/  BRA `(.L_x_71) ;  /* 0xffffff8400b07947 */ /* 0x000fea000383ffff */
.L_x_75:
[----:B------:R-:W-:Y:S07]  /*b870*/  MOV R3, UR7 ;  /* 0x0000000700037c02 */ /* 0x000fee0008000f00 */
.L_x_160:
[----:B-1----:R1:W2:Y:S02]  /*b880*/  SYNCS.PHASECHK.TRANS64.TRYWAIT P0, [R3+URZ+0x90], R12 ;  /* 0x0000900c030075a7 */ /* 0x0022a400080011ff */
[----:B--2---:R-:W-:Y:S05]  /*b890*/  @!P0 NANOSLEEP.SYNCS 0x989680 ;  /* 0x009896800000895d */ /* 0x004fea0003900000 */
[----:B------:R-:W2:Y:S02]  /*b8a0*/  @!P0 SYNCS.PHASECHK.TRANS64 P0, [R3+URZ+0x90], R12 ;  /* 0x0000900c030085a7 */ /* 0x000ea400080010ff */
[----:B--2---:R-:W-:Y:S05]  /*b8b0*/  @!P0 BRA `(.L_x_160) ;  /* 0xfffffffc00f08947 */ /* 0x004fea000383ffff */
[----:B------:R-:W-:Y:S05]  /*b8c0*/  BRA `(.L_x_161) ;  /* 0xffffff8800287947 */ /* 0x000fea000383ffff */
.L_x_76:
[----:B-1----:R-:W-:Y:S07]  /*b8d0*/  MOV R3, UR7 ;  /* 0x0000000700037c02 */ /* 0x002fee0008000f00 */
.L_x_162:
[----:B-1----:R1:W2:Y:S02]  /*b8e0*/  SYNCS.PHASECHK.TRANS64.TRYWAIT P0, [R3+URZ+0x98], R12 ;  /* 0x0000980c030075a7 */ /* 0x0022a400080011ff */
[----:B--2---:R-:W-:Y:S05]  /*b8f0*/  @!P0 NANOSLEEP.SYNCS 0x989680 ;  /* 0x009896800000895d */ /* 0x004fea0003900000 */
[----:B------:R-:W2:Y:S02]  /*b900*/  @!P0 SYNCS.PHASECHK.TRANS64 P0, [R3+URZ+0x98], R12 ;  /* 0x0000980c030085a7 */ /* 0x000ea400080010ff */
[----:B--2---:R-:W-:Y:S05]  /*b910*/  @!P0 BRA `(.L_x_162) ;  /* 0xfffffffc00f08947 */ /* 0x004fea000383ffff */
[----:B------:R-:W-:Y:S05]  /*b920*/  BRA `(.L_x_163) ;  /* 0xffffff8800647947 */ /* 0x000fea000383ffff */
.L_x_77:
[----:B-1----:R-:W-:Y:S07]  /*b930*/  MOV R3, UR7 ;  /* 0x0000000700037c02 */ /* 0x002fee0008000f00 */
.L_x_164:
[----:B-1----:R1:W2:Y:S02]  /*b940*/  SYNCS.PHASECHK.TRANS64.TRYWAIT P0, [R3+URZ+0xa0], R12 ;  /* 0x0000a00c030075a7 */ /* 0x0022a400080011ff */
[----:B--2---:R-:W-:Y:S05]  /*b950*/  @!P0 NANOSLEEP.SYNCS 0x989680 ;  /* 0x009896800000895d */ /* 0x004fea0003900000 */
[----:B------:R-:W2:Y:S02]  /*b960*/  @!P0 SYNCS.PHASECHK.TRANS64 P0, [R3+URZ+0xa0], R12 ;  /* 0x0000a00c030085a7 */ /* 0x000ea400080010ff */
[----:B--2---:R-:W-:Y:S05]  /*b970*/  @!P0 BRA `(.L_x_164) ;  /* 0xfffffffc00f08947 */ /* 0x004fea000383ffff */
[----:B------:R-:W-:Y:S05]  /*b980*/  BRA `(.L_x_165) ;  /* 0xffffff8800ac7947 */ /* 0x000fea000383ffff */
.L_x_78:
[----:B------:R-:W-:Y:S07]  /*b990*/  MOV R3, UR7 ;  /* 0x0000000700037c02 */ /* 0x000fee0008000f00 */
.L_x_166:
[----:B-1----:R1:W2:Y:S02]  /*b9a0*/  SYNCS.PHASECHK.TRANS64.TRYWAIT P0, [R3+URZ+0xa8], R12 ;  /* 0x0000a80c030075a7 */ /* 0x0022a400080011ff */
[----:B--2---:R-:W-:Y:S05]  /*b9b0*/  @!P0 NANOSLEEP.SYNCS 0x989680 ;  /* 0x009896800000895d */ /* 0x004fea0003900000 */
[----:B------:R-:W2:Y:S02]  /*b9c0*/  @!P0 SYNCS.PHASECHK.TRANS64 P0, [R3+URZ+0xa8], R12 ;  /* 0x0000a80c030085a7 */ /* 0x000ea400080010ff */
[----:B--2---:R-:W-:Y:S05]  /*b9d0*/  @!P0 BRA `(.L_x_166) ;  /* 0xfffffffc00f08947 */ /* 0x004fea000383ffff */
[----:B------:R-:W-:Y:S05]  /*b9e0*/  BRA `(.L_x_167) ;  /* 0xffffff8c00347947 */ /* 0x000fea000383ffff */
.L_x_80:
[----:B------:R-:W-:-:S07]  /*b9f0*/  MOV R0, UR7 ;  /* 0x0000000700007c02 */ /* 0x000fce0008000f00 */
.L_x_168:
[----:B-1----:R1:W3:Y:S02]  /*ba00*/  SYNCS.PHASECHK.TRANS64.TRYWAIT P0, [R0+URZ+0x90], R3 ;  /* 0x00009003000075a7 */ /* 0x0022e400080011ff */
[----:B---3--:R-:W-:Y:S05]  /*ba10*/  @!P0 NANOSLEEP.SYNCS 0x989680 ;  /* 0x009896800000895d */ /* 0x008fea0003900000 */
[----:B------:R-:W3:Y:S02]  /*ba20*/  @!P0 SYNCS.PHASECHK.TRANS64 P0, [R0+URZ+0x90], R3 ;  /* 0x00009003000085a7 */ /* 0x000ee400080010ff */
[----:B---3--:R-:W-:Y:S05]  /*ba30*/  @!P0 BRA `(.L_x_168) ;  /* 0xfffffffc00f08947 */ /* 0x008fea000383ffff */
[----:B------:R-:W-:Y:S05]  /*ba40*/  BRA `(.L_x_169) ;  /* 0xffffff8c00a47947 */ /* 0x000fea000383ffff */
.L_x_81:
[----:B-1----:R-:W-:-:S07]  /*ba50*/  MOV R0, UR7 ;  /* 0x0000000700007c02 */ /* 0x002fce0008000f00 */
.L_x_170:
[----:B-1----:R1:W3:Y:S02]  /*ba60*/  SYNCS.PHASECHK.TRANS64.TRYWAIT P0, [R0+URZ+0x98], R3 ;  /* 0x00009803000075a7 */ /* 0x0022e400080011ff */
[----:B---3--:R-:W-:Y:S05]  /*ba70*/  @!P0 NANOSLEEP.SYNCS 0x989680 ;  /* 0x009896800000895d */ /* 0x008fea0003900000 */
[----:B------:R-:W3:Y:S02]  /*ba80*/  @!P0 SYNCS.PHASECHK.TRANS64 P0, [R0+URZ+0x98], R3 ;  /* 0x00009803000085a7 */ /* 0x000ee400080010ff */
[----:B---3--:R-:W-:Y:S05]  /*ba90*/  @!P0 BRA `(.L_x_170) ;  /* 0xfffffffc00f08947 */ /* 0x008fea000383ffff */
[----:B------:R-:W-:Y:S05]  /*baa0*/  BRA `(.L_x_171) ;  /* 0xffffff8c00947947 */ /* 0x000fea000383ffff */
.L_x_82:
[----:B-1----:R-:W-:-:S07]  /*bab0*/  MOV R0, UR7 ;  /* 0x0000000700007c02 */ /* 0x002fce0008000f00 */
.L_x_172:
[----:B-1----:R1:W3:Y:S02]  /*bac0*/  SYNCS.PHASECHK.TRANS64.TRYWAIT P0, [R0+URZ+0xa0], R3 ;  /* 0x0000a003000075a7 */ /* 0x0022e400080011ff */
[----:B---3--:R-:W-:Y:S05]  /*bad0*/  @!P0 NANOSLEEP.SYNCS 0x989680 ;  /* 0x009896800000895d */ /* 0x008fea0003900000 */
[----:B------:R-:W3:Y:S02]  /*bae0*/  @!P0 SYNCS.PHASECHK.TRANS64 P0, [R0+URZ+0xa0], R3 ;  /* 0x0000a003000085a7 */ /* 0x000ee400080010ff */
[----:B---3--:R-:W-:Y:S05]  /*baf0*/  @!P0 BRA `(.L_x_172) ;  /* 0xfffffffc00f08947 */ /* 0x008fea000383ffff */
[----:B------:R-:W-:Y:S05]  /*bb00*/  BRA `(.L_x_173) ;  /* 0xffffff8c00847947 */ /* 0x000fea000383ffff */
.L_x_84:
[----:B--2---:R2:W4:Y:S02]  /*bb10*/  SYNCS.PHASECHK.TRANS64.TRYWAIT P0, [R0+URZ+0xc0], R3 ;  /* 0x0000c003000075a7 */ /* 0x00452400080011ff */
[----:B----4-:R-:W-:Y:S05]  /*bb20*/  @!P0 NANOSLEEP.SYNCS 0x989680 ;  /* 0x009896800000895d */ /* 0x010fea0003900000 */
[----:B------:R-:W4:Y:S02]  /*bb30*/  @!P0 SYNCS.PHASECHK.TRANS64 P0, [R0+URZ+0xc0], R3 ;  /* 0x0000c003000085a7 */ /* 0x000f2400080010ff */
[----:B----4-:R-:W-:Y:S05]  /*bb40*/  @!P0 BRA `(.L_x_84) ;  /* 0xfffffffc00f08947 */ /* 0x010fea000383ffff */
[----:B------:R-:W-:Y:S05]  /*bb50*/  BRA `(.L_x_174) ;  /* 0xffffff90004c7947 */ /* 0x000fea000383ffff */
.L_x_95:
[----:B-1----:R1:W3:Y:S02]  /*bb60*/  SYNCS.PHASECHK.TRANS64.TRYWAIT P1, [R3+URZ+0x70], R0 ;  /* 0x00007000030075a7 */ /* 0x0022e400080211ff */
[----:B---3--:R-:W-:Y:S05]  /*bb70*/  @!P1 NANOSLEEP.SYNCS 0x989680 ;  /* 0x009896800000995d */ /* 0x008fea0003900000 */
[----:B------:R-:W3:Y:S02]  /*bb80*/  @!P1 SYNCS.PHASECHK.TRANS64 P1, [R3+URZ+0x70], R0 ;  /* 0x00007000030095a7 */ /* 0x000ee400080210ff */
[----:B---3--:R-:W-:Y:S05]  /*bb90*/  @!P1 BRA `(.L_x_95) ;  /* 0xfffffffc00f09947 */ /* 0x008fea000383ffff */
[----:B------:R-:W-:Y:S05]  /*bba0*/  BRA `(.L_x_94) ;  /* 0xffffff9c00707947 */ /* 0x000fea000383ffff */
.L_x_97:
[----:B-1----:R1:W4:Y:S02]  /*bbb0*/  SYNCS.PHASECHK.TRANS64.TRYWAIT P0, [R193+URZ+0xe0], R2 ;  /* 0x0000e002c10075a7 */ /* 0x00232400080011ff */
[----:B----4-:R-:W-:Y:S05]  /*bbc0*/  @!P0 NANOSLEEP.SYNCS 0x989680 ;  /* 0x009896800000895d */ /* 0x010fea0003900000 */
[----:B------:R-:W4:Y:S02]  /*bbd0*/  @!P0 SYNCS.PHASECHK.TRANS64 P0, [R193+URZ+0xe0], R2 ;  /* 0x0000e002c10085a7 */ /* 0x000f2400080010ff */
[----:B----4-:R-:W-:Y:S05]  /*bbe0*/  @!P0 BRA `(.L_x_97) ;  /* 0xfffffffc00f08947 */ /* 0x010fea000383ffff */
[----:B------:R-:W-:Y:S05]  /*bbf0*/  BRA `(.L_x_96) ;  /* 0xffffff9c00cc7947 */ /* 0x000fea000383ffff */
.L_x_106:
[----:B--2---:R2:W3:Y:S02]  /*bc00*/  SYNCS.PHASECHK.TRANS64.TRYWAIT P0, [R204+URZ+0x70], R3 ;  /* 0x00007003cc0075a7 */ /* 0x0044e400080011ff */
[----:B---3--:R-:W-:Y:S05]  /*bc10*/  @!P0 NANOSLEEP.SYNCS 0x989680 ;  /* 0x009896800000895d */ /* 0x008fea0003900000 */
[----:B------:R-:W3:Y:S02]  /*bc20*/  @!P0 SYNCS.PHASECHK.TRANS64 P0, [R204+URZ+0x70], R3 ;  /* 0x00007003cc0085a7 */ /* 0x000ee400080010ff */
[----:B---3--:R-:W-:Y:S05]  /*bc30*/  @!P0 BRA `(.L_x_106) ;  /* 0xfffffffc00f08947 */ /* 0x008fea000383ffff */
[----:B------:R-:W-:Y:S05]  /*bc40*/  BRA `(.L_x_105) ;  /* 0xffffffb000d87947 */ /* 0x000fea000383ffff */
.L_x_115:
[----:B--2---:R2:W3:Y:S02]  /*bc50*/  SYNCS.PHASECHK.TRANS64.TRYWAIT P0, [R0+URZ+0x70], R5 ;  /* 0x00007005000075a7 */ /* 0x0044e400080011ff */
[----:B---3--:R-:W-:Y:S05]  /*bc60*/  @!P0 NANOSLEEP.SYNCS 0x989680 ;  /* 0x009896800000895d */ /* 0x008fea0003900000 */
[----:B------:R-:W3:Y:S02]  /*bc70*/  @!P0 SYNCS.PHASECHK.TRANS64 P0, [R0+URZ+0x70], R5 ;  /* 0x00007005000085a7 */ /* 0x000ee400080010ff */
[----:B---3--:R-:W-:Y:S05]  /*bc80*/  @!P0 BRA `(.L_x_115) ;  /* 0xfffffffc00f08947 */ /* 0x008fea000383ffff */
[----:B------:R-:W-:Y:S05]  /*bc90*/  BRA `(.L_x_114) ;  /* 0xffffffc800307947 */ /* 0x000fea000383ffff */
.L_x_124:
[----:B--2---:R2:W3:Y:S02]  /*bca0*/  SYNCS.PHASECHK.TRANS64.TRYWAIT P0, [R0+URZ+0x70], R3 ;  /* 0x00007003000075a7 */ /* 0x0044e400080011ff */
[----:B---3--:R-:W-:Y:S05]  /*bcb0*/  @!P0 NANOSLEEP.SYNCS 0x989680 ;  /* 0x009896800000895d */ /* 0x008fea0003900000 */
[----:B------:R-:W3:Y:S02]  /*bcc0*/  @!P0 SYNCS.PHASECHK.TRANS64 P0, [R0+URZ+0x70], R3 ;  /* 0x00007003000085a7 */ /* 0x000ee400080010ff */
[----:B---3--:R-:W-:Y:S05]  /*bcd0*/  @!P0 BRA `(.L_x_124) ;  /* 0xfffffffc00f08947 */ /* 0x008fea000383ffff */
[----:B------:R-:W-:Y:S05]  /*bce0*/  BRA `(.L_x_123) ;  /* 0xffffffdc00947947 */ /* 0x000fea000383ffff */
        .weak           $__internal_0_$__cuda_sm10x_tcgen05_guardrail_trap_col_being_dealloced_not_returned_by_alloc
        .type           $__internal_0_$__cuda_sm10x_tcgen05_guardrail_trap_col_being_dealloced_not_returned_by_alloc,@function
        .size           $__internal_0_$__cuda_sm10x_tcgen05_guardrail_trap_col_being_dealloced_not_returned_by_alloc,($__internal_1_$__cuda_sm10x_tcgen05_guardrail_trap_phase_invalid_during_alloc - $__internal_0_$__cuda_sm10x_tcgen05_guardrail_trap_col_being_dealloced_not_returned_by_alloc)
$__internal_0_$__cuda_sm10x_tcgen05_guardrail_trap_col_being_dealloced_not_returned_by_alloc:
[----:B------:R-:W-:Y:S05]  /*bcf0*/  BPT.TRAP 0x1 ;  /* 0x000000040000795c */ /* 0x000fea0000300000 */
[----:B------:R-:W-:-:S04]  /*bd00*/  HFMA2 R3, -RZ, RZ, 0, 0 ;  /* 0x00000000ff037431 */ /* 0x000fc800000001ff */
[----:B------:R-:W-:Y:S05]  /*bd10*/  RET.REL.NODEC R2 `(_ZN7cutlass13device_kernelINS_4gemm6kernel13GemmUniversalIN4cute5tupleIJiiiiEEENS1_10collective13CollectiveMmaINS1_35MainloopSm100TmaUmmaWarpSpecializedILi7ELi2ELi2ENS5_IJNS4_1CILi1EEESB_SB_EEEEENS5_IJNSA_ILi128EEENSA_ILi256EEENSA_ILi64EEEEEENS_12float_e4m3_tENS5_IJSB_llEEENS_12float_e5m2_tENS5_IJlSB_lEEENS4_8TiledMMAINS4_8MMA_AtomIJNS4_10MMA_TraitsINS4_19SM100_MMA_F8F6F4_SSEJSI_SK_fSE_SF_NS4_17integral_constantINS4_4UMMA5MajorELSS_1EEENSQ_ISS_LSS_0EEENSQ_INSR_7ScaleInELSV_0EEESW_EEEEEENS4_6LayoutISC_NS5_IJNSA_ILi0EEES10_S10_EEEEENS5_IJNS4_10UnderscoreES13_S13_EEEEENS4_13SM90_TMA_LOADENS4_14ComposedLayoutINS4_7SwizzleILi3ELi4ELi3EEENS4_18smem_ptr_flag_bitsILi8EEENSZ_INS5_IJSE_NSA_ILi8EEEEEENS5_IJSB_SE_EEEEEEEvNS4_8identityES16_NS17_INS18_ILi2ELi4ELi3EEES1B_NSZ_INS5_IJS1C_SG_EEENS5_IJSG_SB_EEEEEEEvS1H_EENS_8epilogue10collective18CollectiveEpilogueINS1O_23Sm100TmaWarpSpecializedILi4ELi2ELi64ELb0ELb0EEEJSH_NS5_IJNSZ_ISE_SB_EENSZ_ISG_SB_EEEEESI_SL_SI_SL_NS1O_6fusion15FusionCallbacksIS1S_NS1W_17LinearCombinationISI_fSI_fLNS_15FloatRoundStyleE2EEESH_S1V_JEEENS4_5SM1004TMEM4LOAD26SM100_TMEM_LOAD_32dp32b64xES16_S1M_NS4_39AutoVectorizingCopyWithAssumedAlignmentILi128EEENS4_14SM90_TMA_STOREES1M_S27_S27_EEEvvEEEEvNT_6ParamsE) ;  /* 0xffffff4002b87950 */ /* 0x000fea0003c3ffff */
        .weak           $__internal_1_$__cuda_sm10x_tcgen05_guardrail_trap_phase_invalid_during_alloc
        .type           $__internal_1_$__cuda_sm10x_tcgen05_guardrail_trap_phase_invalid_during_alloc,@function
        .size           $__internal_1_$__cuda_sm10x_tcgen05_guardrail_trap_phase_invalid_during_alloc,($__internal_2_$__cuda_sm10x_tcgen05_guardrail_trap_unallocated_columns_being_dealloced - $__internal_1_$__cuda_sm10x_tcgen05_guardrail_trap_phase_invalid_during_alloc)
$__internal_1_$__cuda_sm10x_tcgen05_guardrail_trap_phase_invalid_during_alloc:
[----:B------:R-:W-:Y:S05]  /*bd20*/  BPT.TRAP 0x1 ;  /* 0x000000040000795c */ /* 0x000fea0000300000 */
[----:B------:R-:W-:-:S04]  /*bd30*/  MOV R3, 0x0 ;  /* 0x0000000000037802 */ /* 0x000fc80000000f00 */
[----:B------:R-:W-:Y:S05]  /*bd40*/  RET.REL.NODEC R2 `(_ZN7cutlass13device_kernelINS_4gemm6kernel13GemmUniversalIN4cute5tupleIJiiiiEEENS1_10collective13CollectiveMmaINS1_35MainloopSm100TmaUmmaWarpSpecializedILi7ELi2ELi2ENS5_IJNS4_1CILi1EEESB_SB_EEEEENS5_IJNSA_ILi128EEENSA_ILi256EEENSA_ILi64EEEEEENS_12float_e4m3_tENS5_IJSB_llEEENS_12float_e5m2_tENS5_IJlSB_lEEENS4_8TiledMMAINS4_8MMA_AtomIJNS4_10MMA_TraitsINS4_19SM100_MMA_F8F6F4_SSEJSI_SK_fSE_SF_NS4_17integral_constantINS4_4UMMA5MajorELSS_1EEENSQ_ISS_LSS_0EEENSQ_INSR_7ScaleInELSV_0EEESW_EEEEEENS4_6LayoutISC_NS5_IJNSA_ILi0EEES10_S10_EEEEENS5_IJNS4_10UnderscoreES13_S13_EEEEENS4_13SM90_TMA_LOADENS4_14ComposedLayoutINS4_7SwizzleILi3ELi4ELi3EEENS4_18smem_ptr_flag_bitsILi8EEENSZ_INS5_IJSE_NSA_ILi8EEEEEENS5_IJSB_SE_EEEEEEEvNS4_8identityES16_NS17_INS18_ILi2ELi4ELi3EEES1B_NSZ_INS5_IJS1C_SG_EEENS5_IJSG_SB_EEEEEEEvS1H_EENS_8epilogue10collective18CollectiveEpilogueINS1O_23Sm100TmaWarpSpecializedILi4ELi2ELi64ELb0ELb0EEEJSH_NS5_IJNSZ_ISE_SB_EENSZ_ISG_SB_EEEEESI_SL_SI_SL_NS1O_6fusion15FusionCallbacksIS1S_NS1W_17LinearCombinationISI_fSI_fLNS_15FloatRoundStyleE2EEESH_S1V_JEEENS4_5SM1004TMEM4LOAD26SM100_TMEM_LOAD_32dp32b64xES16_S1M_NS4_39AutoVectorizingCopyWithAssumedAlignmentILi128EEENS4_14SM90_TMA_STOREES1M_S27_S27_EEEvvEEEEvNT_6ParamsE) ;  /* 0xffffff4002ac7950 */ /* 0x000fea0003c3ffff */
        .weak           $__internal_2_$__cuda_sm10x_tcgen05_guardrail_trap_unallocated_columns_being_dealloced
        .type           $__internal_2_$__cuda_sm10x_tcgen05_guardrail_trap_unallocated_columns_being_dealloced,@function
        .size           $__internal_2_$__cuda_sm10x_tcgen05_guardrail_trap_unallocated_columns_being_dealloced,(.L_x_176 - $__internal_2_$__cuda_sm10x_tcgen05_guardrail_trap_unallocated_columns_being_dealloced)
$__internal_2_$__cuda_sm10x_tcgen05_guardrail_trap_unallocated_columns_being_dealloced:
[----:B------:R-:W-:Y:S05]  /*bd50*/  BPT.TRAP 0x1 ;  /* 0x000000040000795c */ /* 0x000fea0000300000 */
[----:B------:R-:W-:-:S04]  /*bd60*/  HFMA2 R3, -RZ, RZ, 0, 0 ;  /* 0x00000000ff037431 */ /* 0x000fc800000001ff */
[----:B------:R-:W-:Y:S05]  /*bd70*/  RET.REL.NODEC R2 `(_ZN7cutlass13device_kernelINS_4gemm6kernel13GemmUniversalIN4cute5tupleIJiiiiEEENS1_10collective13CollectiveMmaINS1_35MainloopSm100TmaUmmaWarpSpecializedILi7ELi2ELi2ENS5_IJNS4_1CILi1EEESB_SB_EEEEENS5_IJNSA_ILi128EEENSA_ILi256EEENSA_ILi64EEEEEENS_12float_e4m3_tENS5_IJSB_llEEENS_12float_e5m2_tENS5_IJlSB_lEEENS4_8TiledMMAINS4_8MMA_AtomIJNS4_10MMA_TraitsINS4_19SM100_MMA_F8F6F4_SSEJSI_SK_fSE_SF_NS4_17integral_constantINS4_4UMMA5MajorELSS_1EEENSQ_ISS_LSS_0EEENSQ_INSR_7ScaleInELSV_0EEESW_EEEEEENS4_6LayoutISC_NS5_IJNSA_ILi0EEES10_S10_EEEEENS5_IJNS4_10UnderscoreES13_S13_EEEEENS4_13SM90_TMA_LOADENS4_14ComposedLayoutINS4_7SwizzleILi3ELi4ELi3EEENS4_18smem_ptr_flag_bitsILi8EEENSZ_INS5_IJSE_NSA_ILi8EEEEEENS5_IJSB_SE_EEEEEEEvNS4_8identityES16_NS17_INS18_ILi2ELi4ELi3EEES1B_NSZ_INS5_IJS1C_SG_EEENS5_IJSG_SB_EEEEEEEvS1H_EENS_8epilogue10collective18CollectiveEpilogueINS1O_23Sm100TmaWarpSpecializedILi4ELi2ELi64ELb0ELb0EEEJSH_NS5_IJNSZ_ISE_SB_EENSZ_ISG_SB_EEEEESI_SL_SI_SL_NS1O_6fusion15FusionCallbacksIS1S_NS1W_17LinearCombinationISI_fSI_fLNS_15FloatRoundStyleE2EEESH_S1V_JEEENS4_5SM1004TMEM4LOAD26SM100_TMEM_LOAD_32dp32b64xES16_S1M_NS4_39AutoVectorizingCopyWithAssumedAlignmentILi128EEENS4_14SM90_TMA_STOREES1M_S27_S27_EEEvvEEEEvNT_6ParamsE) ;  /* 0xffffff4002a07950 */ /* 0x000fea0003c3ffff */
.L_x_175:
[----:B------:R-:W-:-:S00]  /*bd80*/  BRA `(.L_x_175) ;  /* 0xfffffffc00fc7947 */ /* 0x000fc0000383ffff */
[----:B------:R-:W-:-:S00]  /*bd90*/  NOP ;  /* 0x0000000000007918 */ /* 0x000fc00000000000 */
        /* <DEDUP_REMOVED lines=14> */
.L_x_176:


//--------------------- .nv.global.init           --------------------------
	.section	.nv.global.init,"aw",@progbits
.nv.global.init:
	.type		$str$27,@object
	.size		$str$27,($str$28 - $str$27)
$str$27:
        /*0000*/ 	.byte	0x28, 0x61, 0x64, 0x64, 0x72, 0x65, 0x73, 0x73, 0x20, 0x26, 0x20, 0x6d, 0x61, 0x73, 0x6b, 0x29
        /*0010*/ 	.byte	0x20, 0x3d, 0x3d, 0x20, 0x30, 0x00
	.type		$str$28,@object
	.size		$str$28,($str$26 - $str$28)
$str$28:
        /*0016*/ 	.byte	0x2f, 0x74, 0x6d, 0x70, 0x2f, 0x63, 0x75, 0x74, 0x6c, 0x61, 0x73, 0x73, 0x5f, 0x73, 0x77, 0x65
        /*0026*/ 	.byte	0x65, 0x70, 0x5f, 0x73, 0x72, 0x63, 0x2f, 0x69, 0x6e, 0x63, 0x6c, 0x75, 0x64, 0x65, 0x2f, 0x63
        /*0036*/ 	.byte	0x75, 0x74, 0x65, 0x2f, 0x70, 0x6f, 0x69, 0x6e, 0x74, 0x65, 0x72, 0x5f, 0x66, 0x6c, 0x61, 0x67
        /*0046*/ 	.byte	0x67, 0x65, 0x64, 0x2e, 0x68, 0x70, 0x70, 0x00
	.type		$str$26,@object
	.size		$str$26,($str$25 - $str$26)
$str$26:
        /*004e*/ 	.byte	0x2f, 0x74, 0x6d, 0x70, 0x2f, 0x63, 0x75, 0x74, 0x6c, 0x61, 0x73, 0x73, 0x5f, 0x73, 0x77, 0x65
        /*005e*/ 	.byte	0x65, 0x70, 0x5f, 0x73, 0x72, 0x63, 0x2f, 0x69, 0x6e, 0x63, 0x6c, 0x75, 0x64, 0x65, 0x2f, 0x63
        /*006e*/ 	.byte	0x75, 0x74, 0x65, 0x2f, 0x61, 0x74, 0x6f, 0x6d, 0x2f, 0x63, 0x6f, 0x70, 0x79, 0x5f, 0x74, 0x72
        /*007e*/ 	.byte	0x61, 0x69, 0x74, 0x73, 0x5f, 0x73, 0x6d, 0x31, 0x30, 0x30, 0x2e, 0x68, 0x70, 0x70, 0x00
	.type		$str$25,@object
	.size		$str$25,(__unnamed_1 - $str$25)
$str$25:
        /*008d*/ 	.byte	0x28, 0x28, 0x75, 0x69, 0x6e, 0x74, 0x33, 0x32, 0x5f, 0x74, 0x28, 0x74, 0x68, 0x72, 0x65, 0x61
        /*009d*/ 	.byte	0x64, 0x49, 0x64, 0x78, 0x2e, 0x78, 0x29, 0x20, 0x2f, 0x20, 0x33, 0x32, 0x29, 0x20, 0x25, 0x20
        /*00ad*/ 	.byte	0x34, 0x29, 0x20, 0x3d, 0x3d, 0x20, 0x28, 0x28, 0x28, 0x74, 0x6d, 0x65, 0x6d, 0x5f, 0x61, 0x64
        /*00bd*/ 	.byte	0x64, 0x72, 0x20, 0x3e, 0x3e, 0x20, 0x31, 0x36, 0x29, 0x20, 0x2f, 0x20, 0x33, 0x32, 0x29, 0x20
        /*00cd*/ 	.byte	0x25, 0x20, 0x34, 0x29, 0x00
	.type		__unnamed_1,@object
	.size		__unnamed_1,(__unnamed_2 - __unnamed_1)
__unnamed_1:
        /*00d2*/ 	.byte	0x61, 0x75, 0x74, 0x6f, 0x20, 0x63, 0x75, 0x74, 0x65, 0x3a, 0x3a, 0x61, 0x73, 0x5f, 0x70, 0x6f
        /* <DEDUP_REMOVED lines=24> */
        /*0262*/ 	.byte	0x43, 0x3c, 0x38, 0x31, 0x39, 0x32, 0x3e, 0x3e, 0x3e, 0x3e, 0x5d, 0x00
	.type		__unnamed_2,@object
	.size		__unnamed_2,(__unnamed_3 - __unnamed_2)
__unnamed_2:
        /* <DEDUP_REMOVED lines=26> */
	.type		__unnamed_3,@object
	.size		__unnamed_3,(.L_3 - __unnamed_3)
__unnamed_3:
        /* <DEDUP_REMOVED lines=42> */
        /*06aa*/ 	.byte	0x3e, 0x3e, 0x3e, 0x3e, 0x5d, 0x00
.L_3:


//--------------------- .nv.shared._ZN7cutlass13device_kernelINS_4gemm6kernel13GemmUniversalIN4cute5tupleIJiiiiEEENS1_10collective13CollectiveMmaINS1_35MainloopSm100TmaUmmaWarpSpecializedILi7ELi2ELi2ENS5_IJNS4_1CILi1EEESB_SB_EEEEENS5_IJNSA_ILi128EEENSA_ILi256EEENSA_ILi64EEEEEENS_12float_e4m3_tENS5_IJSB_llEEENS_12float_e5m2_tENS5_IJlSB_lEEENS4_8TiledMMAINS4_8MMA_AtomIJNS4_10MMA_TraitsINS4_19SM100_MMA_F8F6F4_SSEJSI_SK_fSE_SF_NS4_17integral_constantINS4_4UMMA5MajorELSS_1EEENSQ_ISS_LSS_0EEENSQ_INSR_7ScaleInELSV_0EEESW_EEEEEENS4_6LayoutISC_NS5_IJNSA_ILi0EEES10_S10_EEEEENS5_IJNS4_10UnderscoreES13_S13_EEEEENS4_13SM90_TMA_LOADENS4_14ComposedLayoutINS4_7SwizzleILi3ELi4ELi3EEENS4_18smem_ptr_flag_bitsILi8EEENSZ_INS5_IJSE_NSA_ILi8EEEEEENS5_IJSB_SE_EEEEEEEvNS4_8identityES16_NS17_INS18_ILi2ELi4ELi3EEES1B_NSZ_INS5_IJS1C_SG_EEENS5_IJSG_SB_EEEEEEEvS1H_EENS_8epilogue10collective18CollectiveEpilogueINS1O_23Sm100TmaWarpSpecializedILi4ELi2ELi64ELb0ELb0EEEJSH_NS5_IJNSZ_ISE_SB_EENSZ_ISG_SB_EEEEESI_SL_SI_SL_NS1O_6fusion15FusionCallbacksIS1S_NS1W_17LinearCombinationISI_fSI_fLNS_15FloatRoundStyleE2EEESH_S1V_JEEENS4_5SM1004TMEM4LOAD26SM100_TMEM_LOAD_32dp32b64xES16_S1M_NS4_39AutoVectorizingCopyWithAssumedAlignmentILi128EEENS4_14SM90_TMA_STOREES1M_S27_S27_EEEvvEEEEvNT_6ParamsE --------------------------
	.section	.nv.shared._ZN7cutlass13device_kernelINS_4gemm6kernel13GemmUniversalIN4cute5tupleIJiiiiEEENS1_10collective13CollectiveMmaINS1_35MainloopSm100TmaUmmaWarpSpecializedILi7ELi2ELi2ENS5_IJNS4_1CILi1EEESB_SB_EEEEENS5_IJNSA_ILi128EEENSA_ILi256EEENSA_ILi64EEEEEENS_12float_e4m3_tENS5_IJSB_llEEENS_12float_e5m2_tENS5_IJlSB_lEEENS4_8TiledMMAINS4_8MMA_AtomIJNS4_10MMA_TraitsINS4_19SM100_MMA_F8F6F4_SSEJSI_SK_fSE_SF_NS4_17integral_constantINS4_4UMMA5MajorELSS_1EEENSQ_ISS_LSS_0EEENSQ_INSR_7ScaleInELSV_0EEESW_EEEEEENS4_6LayoutISC_NS5_IJNSA_ILi0EEES10_S10_EEEEENS5_IJNS4_10UnderscoreES13_S13_EEEEENS4_13SM90_TMA_LOADENS4_14ComposedLayoutINS4_7SwizzleILi3ELi4ELi3EEENS4_18smem_ptr_flag_bitsILi8EEENSZ_INS5_IJSE_NSA_ILi8EEEEEENS5_IJSB_SE_EEEEEEEvNS4_8identityES16_NS17_INS18_ILi2ELi4ELi3EEES1B_NSZ_INS5_IJS1C_SG_EEENS5_IJSG_SB_EEEEEEEvS1H_EENS_8epilogue10collective18CollectiveEpilogueINS1O_23Sm100TmaWarpSpecializedILi4ELi2ELi64ELb0ELb0EEEJSH_NS5_IJNSZ_ISE_SB_EENSZ_ISG_SB_EEEEESI_SL_SI_SL_NS1O_6fusion15FusionCallbacksIS1S_NS1W_17LinearCombinationISI_fSI_fLNS_15FloatRoundStyleE2EEESH_S1V_JEEENS4_5SM1004TMEM4LOAD26SM100_TMEM_LOAD_32dp32b64xES16_S1M_NS4_39AutoVectorizingCopyWithAssumedAlignmentILi128EEENS4_14SM90_TMA_STOREES1M_S27_S27_EEEvvEEEEvNT_6ParamsE,"aw",@nobits
	.sectionflags	@""
	.align	16
	.zero		1024


//--------------------- .nv.shared.reserved.0     --------------------------
	.section	.nv.shared.reserved.0,"aw",@nobits
	.weak		__nv_reservedSMEM_offset_0_alias
	.size		__nv_reservedSMEM_offset_0_alias, 0, 64
	.other		__nv_reservedSMEM_offset_0_alias,@"STO_CUDA_RESERVED_SHARED STV_DEFAULT"
__nv_reservedSMEM_offset_0_alias:
	.zero		0
.nv.shared.reserved.0:
	.zero		64
	.weak		__nv_reservedSMEM_tcgen05_partition
	.type		__nv_reservedSMEM_tcgen05_partition,@object
	.size		__nv_reservedSMEM_tcgen05_partition,(.L_0 - __nv_reservedSMEM_tcgen05_partition)
__nv_reservedSMEM_tcgen05_partition:
	.zero		32
.L_0:


//--------------------- .nv.global                --------------------------
	.section	.nv.global,"aw",@nobits
.nv.global:
	.type		_ZN40_INTERNAL_573976b4_4_k_cu_3cf29a16_179044cute1_E,@object
	.size		_ZN40_INTERNAL_573976b4_4_k_cu_3cf29a16_179044cute1_E,(_ZN40_INTERNAL_573976b4_4_k_cu_3cf29a16_179044cuda3std3__45__cpo6cbeginE - _ZN40_INTERNAL_573976b4_4_k_cu_3cf29a16_179044cute1_E)
_ZN40_INTERNAL_573976b4_4_k_cu_3cf29a16_179044cute1_E:
	.zero		1
	.type		_ZN40_INTERNAL_573976b4_4_k_cu_3cf29a16_179044cuda3std3__45__cpo6cbeginE,@object
	.size		_ZN40_INTERNAL_573976b4_4_k_cu_3cf29a16_179044cuda3std3__45__cpo6cbeginE,(_ZN40_INTERNAL_573976b4_4_k_cu_3cf29a16_179044cuda3std3__48in_placeE - _ZN40_INTERNAL_573976b4_4_k_cu_3cf29a16_179044cuda3std3__45__cpo6cbeginE)
_ZN40_INTERNAL_573976b4_4_k_cu_3cf29a16_179044cuda3std3__45__cpo6cbeginE:
	.zero		1
	.type		_ZN40_INTERNAL_573976b4_4_k_cu_3cf29a16_179044cuda3std3__48in_placeE,@object
	.size		_ZN40_INTERNAL_573976b4_4_k_cu_3cf29a16_179044cuda3std3__48in_placeE,(_ZN40_INTERNAL_573976b4_4_k_cu_3cf29a16_179044cuda3std6ranges3__45__cpo9iter_moveE - _ZN40_INTERNAL_573976b4_4_k_cu_3cf29a16_179044cuda3std3__48in_placeE)
_ZN40_INTERNAL_573976b4_4_k_cu_3cf29a16_179044cuda3std3__48in_placeE:
	.zero		1
	.type		_ZN40_INTERNAL_573976b4_4_k_cu_3cf29a16_179044cuda3std6ranges3__45__cpo9iter_moveE,@object
	.size		_ZN40_INTERNAL_573976b4_4_k_cu_3cf29a16_179044cuda3std6ranges3__45__cpo9iter_moveE,(_ZN40_INTERNAL_573976b4_4_k_cu_3cf29a16_179044cuda3std3__45__cpo5beginE - _ZN40_INTERNAL_573976b4_4_k_cu_3cf29a16_179044cuda3std6ranges3__45__cpo9iter_moveE)
_ZN40_INTERNAL_573976b4_4_k_cu_3cf29a16_179044cuda3std6ranges3__45__cpo9iter_moveE:
	.zero		1
	.type		_ZN40_INTERNAL_573976b4_4_k_cu_3cf29a16_179044cuda3std3__45__cpo5beginE,@object
	.size		_ZN40_INTERNAL_573976b4_4_k_cu_3cf29a16_179044cuda3std3__45__cpo5beginE,(_ZN40_INTERNAL_573976b4_4_k_cu_3cf29a16_179044cuda3std3__442_GLOBAL__N__573976b4_4_k_cu_3cf29a16_179046ignoreE - _ZN40_INTERNAL_573976b4_4_k_cu_3cf29a16_179044cuda3std3__45__cpo5beginE)
_ZN40_INTERNAL_573976b4_4_k_cu_3cf29a16_179044cuda3std3__45__cpo5beginE:
	.zero		1
	.type		_ZN40_INTERNAL_573976b4_4_k_cu_3cf29a16_179044cuda3std3__442_GLOBAL__N__573976b4_4_k_cu_3cf29a16_179046ignoreE,@object
	.size		_ZN40_INTERNAL_573976b4_4_k_cu_3cf29a16_179044cuda3std3__442_GLOBAL__N__573976b4_4_k_cu_3cf29a16_179046ignoreE,(_ZN40_INTERNAL_573976b4_4_k_cu_3cf29a16_179044cute7productE - _ZN40_INTERNAL_573976b4_4_k_cu_3cf29a16_179044cuda3std3__442_GLOBAL__N__573976b4_4_k_cu_3cf29a16_179046ignoreE)
_ZN40_INTERNAL_573976b4_4_k_cu_3cf29a16_179044cuda3std3__442_GLOBAL__N__573976b4_4_k_cu_3cf29a16_179046ignoreE:
	.zero		1
	.type		_ZN40_INTERNAL_573976b4_4_k_cu_3cf29a16_179044cute7productE,@object
	.size		_ZN40_INTERNAL_573976b4_4_k_cu_3cf29a16_179044cute7productE,(_ZN40_INTERNAL_573976b4_4_k_cu_3cf29a16_179044cuda3std3__45__cpo3endE - _ZN40_INTERNAL_573976b4_4_k_cu_3cf29a16_179044cute7productE)
_ZN40_INTERNAL_573976b4_4_k_cu_3cf29a16_179044cute7productE:
	.zero		1
	.type		_ZN40_INTERNAL_573976b4_4_k_cu_3cf29a16_179044cuda3std3__45__cpo3endE,@object
	.size		_ZN40_INTERNAL_573976b4_4_k_cu_3cf29a16_179044cuda3std3__45__cpo3endE,(_ZN40_INTERNAL_573976b4_4_k_cu_3cf29a16_179044cuda3std3__419piecewise_constructE - _ZN40_INTERNAL_573976b4_4_k_cu_3cf29a16_179044cuda3std3__45__cpo3endE)
_ZN40_INTERNAL_573976b4_4_k_cu_3cf29a16_179044cuda3std3__45__cpo3endE:
	.zero		1
	.type		_ZN40_INTERNAL_573976b4_4_k_cu_3cf29a16_179044cuda3std3__419piecewise_constructE,@object
	.size		_ZN40_INTERNAL_573976b4_4_k_cu_3cf29a16_179044cuda3std3__419piecewise_constructE,(_ZN40_INTERNAL_573976b4_4_k_cu_3cf29a16_179044cuda3std3__45__cpo4cendE - _ZN40_INTERNAL_573976b4_4_k_cu_3cf29a16_179044cuda3std3__419piecewise_constructE)
_ZN40_INTERNAL_573976b4_4_k_cu_3cf29a16_179044cuda3std3__419piecewise_constructE:
	.zero		1
	.type		_ZN40_INTERNAL_573976b4_4_k_cu_3cf29a16_179044cuda3std3__45__cpo4cendE,@object
	.size		_ZN40_INTERNAL_573976b4_4_k_cu_3cf29a16_179044cuda3std3__45__cpo4cendE,(_ZN40_INTERNAL_573976b4_4_k_cu_3cf29a16_179044cuda3std6ranges3__45__cpo4swapE - _ZN40_INTERNAL_573976b4_4_k_cu_3cf29a16_179044cuda3std3__45__cpo4cendE)
_ZN40_INTERNAL_573976b4_4_k_cu_3cf29a16_179044cuda3std3__45__cpo4cendE:
	.zero		1
	.type		_ZN40_INTERNAL_573976b4_4_k_cu_3cf29a16_179044cuda3std6ranges3__45__cpo4swapE,@object
	.size		_ZN40_INTERNAL_573976b4_4_k_cu_3cf29a16_179044cuda3std6ranges3__45__cpo4swapE,(.L_11 - _ZN40_INTERNAL_573976b4_4_k_cu_3cf29a16_179044cuda3std6ranges3__45__cpo4swapE)
_ZN40_INTERNAL_573976b4_4_k_cu_3cf29a16_179044cuda3std6ranges3__45__cpo4swapE:
	.zero		1
.L_11:


//--------------------- .nv.constant0._ZN7cutlass13device_kernelINS_4gemm6kernel13GemmUniversalIN4cute5tupleIJiiiiEEENS1_10collective13CollectiveMmaINS1_35MainloopSm100TmaUmmaWarpSpecializedILi7ELi2ELi2ENS5_IJNS4_1CILi1EEESB_SB_EEEEENS5_IJNSA_ILi128EEENSA_ILi256EEENSA_ILi64EEEEEENS_12float_e4m3_tENS5_IJSB_llEEENS_12float_e5m2_tENS5_IJlSB_lEEENS4_8TiledMMAINS4_8MMA_AtomIJNS4_10MMA_TraitsINS4_19SM100_MMA_F8F6F4_SSEJSI_SK_fSE_SF_NS4_17integral_constantINS4_4UMMA5MajorELSS_1EEENSQ_ISS_LSS_0EEENSQ_INSR_7ScaleInELSV_0EEESW_EEEEEENS4_6LayoutISC_NS5_IJNSA_ILi0EEES10_S10_EEEEENS5_IJNS4_10UnderscoreES13_S13_EEEEENS4_13SM90_TMA_LOADENS4_14ComposedLayoutINS4_7SwizzleILi3ELi4ELi3EEENS4_18smem_ptr_flag_bitsILi8EEENSZ_INS5_IJSE_NSA_ILi8EEEEEENS5_IJSB_SE_EEEEEEEvNS4_8identityES16_NS17_INS18_ILi2ELi4ELi3EEES1B_NSZ_INS5_IJS1C_SG_EEENS5_IJSG_SB_EEEEEEEvS1H_EENS_8epilogue10collective18CollectiveEpilogueINS1O_23Sm100TmaWarpSpecializedILi4ELi2ELi64ELb0ELb0EEEJSH_NS5_IJNSZ_ISE_SB_EENSZ_ISG_SB_EEEEESI_SL_SI_SL_NS1O_6fusion15FusionCallbacksIS1S_NS1W_17LinearCombinationISI_fSI_fLNS_15FloatRoundStyleE2EEESH_S1V_JEEENS4_5SM1004TMEM4LOAD26SM100_TMEM_LOAD_32dp32b64xES16_S1M_NS4_39AutoVectorizingCopyWithAssumedAlignmentILi128EEENS4_14SM90_TMA_STOREES1M_S27_S27_EEEvvEEEEvNT_6ParamsE --------------------------
	.section	.nv.constant0._ZN7cutlass13device_kernelINS_4gemm6kernel13GemmUniversalIN4cute5tupleIJiiiiEEENS1_10collective13CollectiveMmaINS1_35MainloopSm100TmaUmmaWarpSpecializedILi7ELi2ELi2ENS5_IJNS4_1CILi1EEESB_SB_EEEEENS5_IJNSA_ILi128EEENSA_ILi256EEENSA_ILi64EEEEEENS_12float_e4m3_tENS5_IJSB_llEEENS_12float_e5m2_tENS5_IJlSB_lEEENS4_8TiledMMAINS4_8MMA_AtomIJNS4_10MMA_TraitsINS4_19SM100_MMA_F8F6F4_SSEJSI_SK_fSE_SF_NS4_17integral_constantINS4_4UMMA5MajorELSS_1EEENSQ_ISS_LSS_0EEENSQ_INSR_7ScaleInELSV_0EEESW_EEEEEENS4_6LayoutISC_NS5_IJNSA_ILi0EEES10_S10_EEEEENS5_IJNS4_10UnderscoreES13_S13_EEEEENS4_13SM90_TMA_LOADENS4_14ComposedLayoutINS4_7SwizzleILi3ELi4ELi3EEENS4_18smem_ptr_flag_bitsILi8EEENSZ_INS5_IJSE_NSA_ILi8EEEEEENS5_IJSB_SE_EEEEEEEvNS4_8identityES16_NS17_INS18_ILi2ELi4ELi3EEES1B_NSZ_INS5_IJS1C_SG_EEENS5_IJSG_SB_EEEEEEEvS1H_EENS_8epilogue10collective18CollectiveEpilogueINS1O_23Sm100TmaWarpSpecializedILi4ELi2ELi64ELb0ELb0EEEJSH_NS5_IJNSZ_ISE_SB_EENSZ_ISG_SB_EEEEESI_SL_SI_SL_NS1O_6fusion15FusionCallbacksIS1S_NS1W_17LinearCombinationISI_fSI_fLNS_15FloatRoundStyleE2EEESH_S1V_JEEENS4_5SM1004TMEM4LOAD26SM100_TMEM_LOAD_32dp32b64xES16_S1M_NS4_39AutoVectorizingCopyWithAssumedAlignmentILi128EEENS4_14SM90_TMA_STOREES1M_S27_S27_EEEvvEEEEvNT_6ParamsE,"a",@progbits
	.sectionflags	@""
	.align	4
.nv.constant0._ZN7cutlass13device_kernelINS_4gemm6kernel13GemmUniversalIN4cute5tupleIJiiiiEEENS1_10collective13CollectiveMmaINS1_35MainloopSm100TmaUmmaWarpSpecializedILi7ELi2ELi2ENS5_IJNS4_1CILi1EEESB_SB_EEEEENS5_IJNSA_ILi128EEENSA_ILi256EEENSA_ILi64EEEEEENS_12float_e4m3_tENS5_IJSB_llEEENS_12float_e5m2_tENS5_IJlSB_lEEENS4_8TiledMMAINS4_8MMA_AtomIJNS4_10MMA_TraitsINS4_19SM100_MMA_F8F6F4_SSEJSI_SK_fSE_SF_NS4_17integral_constantINS4_4UMMA5MajorELSS_1EEENSQ_ISS_LSS_0EEENSQ_INSR_7ScaleInELSV_0EEESW_EEEEEENS4_6LayoutISC_NS5_IJNSA_ILi0EEES10_S10_EEEEENS5_IJNS4_10UnderscoreES13_S13_EEEEENS4_13SM90_TMA_LOADENS4_14ComposedLayoutINS4_7SwizzleILi3ELi4ELi3EEENS4_18smem_ptr_flag_bitsILi8EEENSZ_INS5_IJSE_NSA_ILi8EEEEEENS5_IJSB_SE_EEEEEEEvNS4_8identityES16_NS17_INS18_ILi2ELi4ELi3EEES1B_NSZ_INS5_IJS1C_SG_EEENS5_IJSG_SB_EEEEEEEvS1H_EENS_8epilogue10collective18CollectiveEpilogueINS1O_23Sm100TmaWarpSpecializedILi4ELi2ELi64ELb0ELb0EEEJSH_NS5_IJNSZ_ISE_SB_EENSZ_ISG_SB_EEEEESI_SL_SI_SL_NS1O_6fusion15FusionCallbacksIS1S_NS1W_17LinearCombinationISI_fSI_fLNS_15FloatRoundStyleE2EEESH_S1V_JEEENS4_5SM1004TMEM4LOAD26SM100_TMEM_LOAD_32dp32b64xES16_S1M_NS4_39AutoVectorizingCopyWithAssumedAlignmentILi128EEENS4_14SM90_TMA_STOREES1M_S27_S27_EEEvvEEEEvNT_6ParamsE:
	.zero		2944


//--------------------- SYMBOLS --------------------------

	.type		.nv.reservedSmem.offset0,@object
	.size		.nv.reservedSmem.offset0,0x4
	.type		.nv.reservedSmem.cap,@object
	.size		.nv.reservedSmem.cap,0x4
	.type		__assertfail,@function
